	.headerflags	@"EF_CUDA_TEXMODE_UNIFIED EF_CUDA_64BIT_ADDRESS EF_CUDA_SM86 EF_CUDA_VIRTUAL_SM(EF_CUDA_SM86)"
	.elftype	@"ET_EXEC"


//--------------------- .nv.info                  --------------------------
	.section	.nv.info,"",@"SHT_CUDA_INFO"
	.align	4


	//----- nvinfo : EIATTR_REGCOUNT
	.align		4
        /*0000*/ 	.byte	0x04, 0x2f
        /*0002*/ 	.short	(.L_1 - .L_0)
	.align		4
.L_0:
        /*0004*/ 	.word	index@(triton_mm)
        /*0008*/ 	.word	0x00000080


	//----- nvinfo : EIATTR_MAX_STACK_SIZE
	.align		4
.L_1:
        /*000c*/ 	.byte	0x04, 0x23
        /*000e*/ 	.short	(.L_3 - .L_2)
	.align		4
.L_2:
        /*0010*/ 	.word	index@(triton_mm)
        /*0014*/ 	.word	0x00000000


	//----- nvinfo : EIATTR_MIN_STACK_SIZE
	.align		4
.L_3:
        /*0018*/ 	.byte	0x04, 0x12
        /*001a*/ 	.short	(.L_5 - .L_4)
	.align		4
.L_4:
        /*001c*/ 	.word	index@(triton_mm)
        /*0020*/ 	.word	0x00000000


	//----- nvinfo : EIATTR_FRAME_SIZE
	.align		4
.L_5:
        /*0024*/ 	.byte	0x04, 0x11
        /*0026*/ 	.short	(.L_7 - .L_6)
	.align		4
.L_6:
        /*0028*/ 	.word	index@(triton_mm)
        /*002c*/ 	.word	0x00000000
.L_7:


//--------------------- .nv.info.triton_mm        --------------------------
	.section	.nv.info.triton_mm,"",@"SHT_CUDA_INFO"
	.align	4


	//----- nvinfo : EIATTR_CUDA_API_VERSION
	.align		4
        /*0000*/ 	.byte	0x04, 0x37
        /*0002*/ 	.short	(.L_9 - .L_8)
.L_8:
        /*0004*/ 	.word	0x0000007b


	//----- nvinfo : EIATTR_SW2861232_WAR
	.align		4
.L_9:
        /*0008*/ 	.byte	0x01, 0x35
	.zero		2


	//----- nvinfo : EIATTR_PARAM_CBANK
	.align		4
        /*000c*/ 	.byte	0x04, 0x0a
        /*000e*/ 	.short	(.L_11 - .L_10)
	.align		4
.L_10:
        /*0010*/ 	.word	index@(.nv.constant0.triton_mm)
        /*0014*/ 	.short	0x0160
        /*0016*/ 	.short	0x0024


	//----- nvinfo : EIATTR_CBANK_PARAM_SIZE
	.align		4
.L_11:
        /*0018*/ 	.byte	0x03, 0x19
        /*001a*/ 	.short	0x0024


	//----- nvinfo : EIATTR_KPARAM_INFO
	.align		4
        /*001c*/ 	.byte	0x04, 0x17
        /*001e*/ 	.short	(.L_13 - .L_12)
.L_12:
        /*0020*/ 	.word	0x00000000
        /*0024*/ 	.short	0x0004
        /*0026*/ 	.short	0x0020
        /*0028*/ 	.byte	0x00, 0xf0, 0x11, 0x00


	//----- nvinfo : EIATTR_KPARAM_INFO
	.align		4
.L_13:
        /*002c*/ 	.byte	0x04, 0x17
        /*002e*/ 	.short	(.L_15 - .L_14)
.L_14:
        /*0030*/ 	.word	0x00000000
        /*0034*/ 	.short	0x0003
        /*0036*/ 	.short	0x0018
        /*0038*/ 	.byte	0x00, 0xf0, 0x21, 0x00


	//----- nvinfo : EIATTR_KPARAM_INFO
	.align		4
.L_15:
        /*003c*/ 	.byte	0x04, 0x17
        /*003e*/ 	.short	(.L_17 - .L_16)
.L_16:
        /*0040*/ 	.word	0x00000000
        /*0044*/ 	.short	0x0002
        /*0046*/ 	.short	0x0010
        /*0048*/ 	.byte	0x00, 0xf0, 0x21, 0x00


	//----- nvinfo : EIATTR_KPARAM_INFO
	.align		4
.L_17:
        /*004c*/ 	.byte	0x04, 0x17
        /*004e*/ 	.short	(.L_19 - .L_18)
.L_18:
        /*0050*/ 	.word	0x00000000
        /*0054*/ 	.short	0x0001
        /*0056*/ 	.short	0x0008
        /*0058*/ 	.byte	0x00, 0xf0, 0x21, 0x00


	//----- nvinfo : EIATTR_KPARAM_INFO
	.align		4
.L_19:
        /*005c*/ 	.byte	0x04, 0x17
        /*005e*/ 	.short	(.L_21 - .L_20)
.L_20:
        /*0060*/ 	.word	0x00000000
        /*0064*/ 	.short	0x0000
        /*0066*/ 	.short	0x0000
        /*0068*/ 	.byte	0x00, 0xf0, 0x21, 0x00


	//----- nvinfo : EIATTR_MAXREG_COUNT
	.align		4
.L_21:
        /*006c*/ 	.byte	0x03, 0x1b
        /*006e*/ 	.short	0x00ff


	//----- nvinfo : EIATTR_EXIT_INSTR_OFFSETS
	.align		4
        /*0070*/ 	.byte	0x04, 0x1c
        /*0072*/ 	.short	(.L_23 - .L_22)


	//   ....[0]....
.L_22:
        /*0074*/ 	.word	0x00000040


	//   ....[1]....
        /*0078*/ 	.word	0x0000bfa0


	//   ....[2]....
        /*007c*/ 	.word	0x0000bfc0


	//----- nvinfo : EIATTR_MAX_THREADS
	.align		4
.L_23:
        /*0080*/ 	.byte	0x04, 0x05
        /*0082*/ 	.short	(.L_25 - .L_24)
.L_24:
        /*0084*/ 	.word	0x00000080
        /*0088*/ 	.word	0x00000001
        /*008c*/ 	.word	0x00000001
.L_25:


//--------------------- .nv.rel.action            --------------------------
	.section	.nv.rel.action,"",@"SHT_CUDA_RELOCINFO"
	.align	8
	.sectionentsize	8
        /*0000*/ 	.byte	0x73, 0x00, 0x00, 0x00, 0x00, 0x00, 0x00, 0x00, 0x00, 0x00, 0x00, 0x11, 0x25, 0x00, 0x05, 0x36


//--------------------- .nv.constant0.triton_mm   --------------------------
	.section	.nv.constant0.triton_mm,"a",@progbits
	.align	4
.nv.constant0.triton_mm:
	.zero		388


//--------------------- .text.triton_mm           --------------------------
	.section	.text.triton_mm,"ax",@progbits
	.sectionflags	@"SHF_BARRIERS=1"
	.sectioninfo	@"SHI_REGISTERS=128"
	.align	128
        .global         triton_mm
        .type           triton_mm,@function
        .size           triton_mm,(.L_x_3 - triton_mm)
        .other          triton_mm,@"STO_CUDA_ENTRY STV_DEFAULT"
triton_mm:
.text.triton_mm:
[----:B------:R-:W-:-:S02]  /*0000*/  MOV R1, c[0x0][0x28] ;  /* 0x00000a0000017a02 */ /* 0x000fc40000000f00 */
[----:B------:R-:W-:-:S05]  /*0010*/  MOV R2, c[0x0][0x180] ;  /* 0x0000600000027a02 */ /* 0x000fca0000000f00 */
[----:B------:R-:W-:-:S05]  /*0020*/  IMAD R0, R2, 0x1900, RZ ;  /* 0x0000190002007824 */ /* 0x000fca00078e02ff */
[----:B------:R-:W-:-:S13]  /*0030*/  ISETP.NE.AND P0, PT, R0, RZ, PT ;  /* 0x000000ff0000720c */ /* 0x000fda0003f05270 */
[----:B------:R-:W-:Y:S05]  /*0040*/  @!P0 EXIT ;  /* 0x000000000000894d */ /* 0x000fea0003800000 */
[----:B------:R-:W1:Y:S01]  /*0050*/  S2R R10, SR_CTAID.X ;  /* 0x00000000000a7919 */ /* 0x000e620000002500 */
[----:B------:R-:W-:Y:S01]  /*0060*/  IMAD R2, R2, 0x32, RZ ;  /* 0x0000003202027824 */ /* 0x000fe200078e02ff */
[----:B------:R-:W-:Y:S01]  /*0070*/  MOV R93, 0x4 ;  /* 0x00000004005d7802 */ /* 0x000fe20000000f00 */
[----:B------:R-:W-:Y:S01]  /*0080*/  ULDC.64 UR4, c[0x0][0x118] ;  /* 0x0000460000047ab9 */ /* 0x000fe20000000a00 */
[----:B------:R-:W2:Y:S01]  /*0090*/  S2R R15, SR_TID.X ;  /* 0x00000000000f7919 */ /* 0x000ea20000002100 */
[----:B------:R-:W-:Y:S01]  /*00a0*/  CS2R R46, SRZ ;  /* 0x00000000002e7805 */ /* 0x000fe2000001ff00 */
[----:B------:R-:W-:Y:S01]  /*00b0*/  IADD3 R0, R2, 0x3f, RZ ;  /* 0x0000003f02007810 */ /* 0x000fe20007ffe0ff */
[----:B------:R-:W-:Y:S01]  /*00c0*/  CS2R R48, SRZ ;  /* 0x0000000000307805 */ /* 0x000fe2000001ff00 */
[----:B------:R-:W-:Y:S01]  /*00d0*/  CS2R R50, SRZ ;  /* 0x0000000000327805 */ /* 0x000fe2000001ff00 */
[----:B------:R-:W-:Y:S01]  /*00e0*/  CS2R R52, SRZ ;  /* 0x0000000000347805 */ /* 0x000fe2000001ff00 */
[----:B------:R-:W-:Y:S01]  /*00f0*/  CS2R R54, SRZ ;  /* 0x0000000000367805 */ /* 0x000fe2000001ff00 */
[----:B------:R-:W-:-:S02]  /*0100*/  UMOV UR6, URZ ;  /* 0x0000003f00067c82 */ /* 0x000fc40008000000 */
[----:B------:R-:W-:Y:S02]  /*0110*/  UMOV UR7, URZ ;  /* 0x0000003f00077c82 */ /* 0x000fe40008000000 */
[----:B------:R-:W-:Y:S02]  /*0120*/  UMOV UR8, 0x20000 ;  /* 0x0002000000087882 */ /* 0x000fe40000000000 */
[----:B------:R-:W-:Y:S01]  /*0130*/  UPLOP3.LUT UP0, UPT, UPT, UPT, UPT, 0x80, 0x0 ;  /* 0x000000000000789c */ /* 0x000fe20003f0f070 */
[----:B-1----:R-:W-:Y:S02]  /*0140*/  SHF.R.S32.HI R3, RZ, 0x1f, R10 ;  /* 0x0000001fff037819 */ /* 0x002fe4000001140a */
[-C--:B------:R-:W-:Y:S02]  /*0150*/  IABS R14, R10.reuse ;  /* 0x0000000a000e7213 */ /* 0x080fe40000000000 */
[----:B------:R-:W-:Y:S02]  /*0160*/  LEA.HI R6, R3, R10, RZ, 0x5 ;  /* 0x0000000a03067211 */ /* 0x000fe400078f28ff */
[----:B------:R-:W-:-:S02]  /*0170*/  SHF.R.S32.HI R3, RZ, 0x1f, R0 ;  /* 0x0000001fff037819 */ /* 0x000fc40000011400 */
[----:B------:R-:W-:Y:S02]  /*0180*/  SHF.R.S32.HI R4, RZ, 0x5, R6 ;  /* 0x00000005ff047819 */ /* 0x000fe40000011406 */
[----:B------:R-:W-:Y:S02]  /*0190*/  LEA.HI R3, R3, R0, RZ, 0x6 ;  /* 0x0000000003037211 */ /* 0x000fe400078f30ff */
[----:B------:R-:W-:Y:S02]  /*01a0*/  SHF.L.U32 R0, R4, 0x3, RZ ;  /* 0x0000000304007819 */ /* 0x000fe400000006ff */
[----:B------:R-:W-:Y:S02]  /*01b0*/  LOP3.LUT R6, R6, 0xffffffe0, RZ, 0xc0, !PT ;  /* 0xffffffe006067812 */ /* 0x000fe400078ec0ff */
[----:B------:R-:W-:Y:S02]  /*01c0*/  LEA.HI.SX32 R3, R3, -R0, 0x1a ;  /* 0x8000000003037211 */ /* 0x000fe400078fd2ff */
[----:B------:R-:W-:-:S02]  /*01d0*/  ISETP.GE.AND P1, PT, R10, RZ, PT ;  /* 0x000000ff0a00720c */ /* 0x000fc40003f26270 */
[----:B------:R-:W-:Y:S02]  /*01e0*/  IMNMX R8, R3, 0x8, PT ;  /* 0x0000000803087817 */ /* 0x000fe40003800200 */
[----:B--2---:R-:W-:Y:S02]  /*01f0*/  SHF.R.U32.HI R13, RZ, 0x5, R15 ;  /* 0x00000005ff0d7819 */ /* 0x004fe4000001160f */
[-C--:B------:R-:W-:Y:S02]  /*0200*/  IABS R12, R8.reuse ;  /* 0x00000008000c7213 */ /* 0x080fe40000000000 */
[----:B------:R-:W-:Y:S02]  /*0210*/  IABS R9, R8 ;  /* 0x0000000800097213 */ /* 0x000fe40000000000 */
[----:B------:R-:W1:Y:S02]  /*0220*/  I2F.RP R3, R12 ;  /* 0x0000000c00037306 */ /* 0x000e640000209400 */
[----:B------:R-:W-:-:S02]  /*0230*/  IADD3 R16, RZ, -R9, RZ ;  /* 0x80000009ff107210 */ /* 0x000fc40007ffe0ff */
[----:B------:R-:W-:Y:S02]  /*0240*/  IADD3 R9, -R6, R10, RZ ;  /* 0x0000000a06097210 */ /* 0x000fe40007ffe1ff */
[----:B------:R-:W-:Y:S02]  /*0250*/  LOP3.LUT R10, RZ, R8, RZ, 0x33, !PT ;  /* 0x00000008ff0a7212 */ /* 0x000fe400078e33ff */
[----:B------:R-:W-:Y:S01]  /*0260*/  IABS R6, R9 ;  /* 0x0000000900067213 */ /* 0x000fe20000000000 */
[----:B-1----:R-:W1:Y:S02]  /*0270*/  MUFU.RCP R3, R3 ;  /* 0x0000000300037308 */ /* 0x002e640000001000 */
[----:B-1----:R-:W-:-:S06]  /*0280*/  IADD3 R4, R3, 0xffffffe, RZ ;  /* 0x0ffffffe03047810 */ /* 0x002fcc0007ffe0ff */
[----:B------:R1:W2:Y:S02]  /*0290*/  F2I.FTZ.U32.TRUNC.NTZ R5, R4 ;  /* 0x0000000400057305 */ /* 0x0002a4000021f000 */
[----:B-1----:R-:W-:Y:S02]  /*02a0*/  MOV R4, RZ ;  /* 0x000000ff00047202 */ /* 0x002fe40000000f00 */
[----:B--2---:R-:W-:-:S05]  /*02b0*/  IADD3 R7, RZ, -R5, RZ ;  /* 0x80000005ff077210 */ /* 0x004fca0007ffe0ff */
[----:B------:R-:W-:-:S04]  /*02c0*/  IMAD R7, R7, R12, RZ ;  /* 0x0000000c07077224 */ /* 0x000fc800078e02ff */
[----:B------:R-:W-:Y:S01]  /*02d0*/  IMAD.HI.U32 R5, R5, R7, R4 ;  /* 0x0000000705057227 */ /* 0x000fe200078e0004 */
[----:B------:R-:W-:-:S04]  /*02e0*/  IABS R4, R2 ;  /* 0x0000000200047213 */ /* 0x000fc80000000000 */
[----:B------:R-:W1:Y:S01]  /*02f0*/  I2F.RP R7, R4 ;  /* 0x0000000400077306 */ /* 0x000e620000209400 */
[----:B------:R-:W-:-:S04]  /*0300*/  IMAD.HI.U32 R3, R5, R14, RZ ;  /* 0x0000000e05037227 */ /* 0x000fc800078e00ff */
[----:B------:R-:W-:Y:S02]  /*0310*/  IMAD R3, R3, R16, R14 ;  /* 0x0000001003037224 */ /* 0x000fe400078e020e */
[----:B------:R-:W-:-:S03]  /*0320*/  IMAD.HI.U32 R5, R5, R6, RZ ;  /* 0x0000000605057227 */ /* 0x000fc600078e00ff */
[C---:B------:R-:W-:Y:S01]  /*0330*/  ISETP.GT.U32.AND P0, PT, R12.reuse, R3, PT ;  /* 0x000000030c00720c */ /* 0x040fe20003f04070 */
[----:B------:R-:W-:Y:S01]  /*0340*/  IMAD R6, R5, R16, R6 ;  /* 0x0000001005067224 */ /* 0x000fe200078e0206 */
[----:B-1----:R-:W1:Y:S04]  /*0350*/  MUFU.RCP R7, R7 ;  /* 0x0000000700077308 */ /* 0x002e680000001000 */
[----:B------:R-:W-:-:S07]  /*0360*/  ISETP.GT.U32.AND P2, PT, R12, R6, PT ;  /* 0x000000060c00720c */ /* 0x000fce0003f44070 */
[----:B------:R-:W-:-:S04]  /*0370*/  @!P0 IADD3 R3, R3, -R12, RZ ;  /* 0x8000000c03038210 */ /* 0x000fc80007ffe0ff */
[----:B------:R-:W-:Y:S02]  /*0380*/  ISETP.GT.U32.AND P0, PT, R12, R3, PT ;  /* 0x000000030c00720c */ /* 0x000fe40003f04070 */
[-C--:B------:R-:W-:Y:S02]  /*0390*/  @!P2 IADD3 R6, R6, -R12.reuse, RZ ;  /* 0x8000000c0606a210 */ /* 0x080fe40007ffe0ff */
[----:B-1----:R-:W-:Y:S02]  /*03a0*/  IADD3 R11, R7, 0xffffffe, RZ ;  /* 0x0ffffffe070b7810 */ /* 0x002fe40007ffe0ff */
[----:B------:R-:W-:Y:S02]  /*03b0*/  @!P2 IADD3 R5, R5, 0x1, RZ ;  /* 0x000000010505a810 */ /* 0x000fe40007ffe0ff */
[----:B------:R-:W1:Y:S05]  /*03c0*/  F2I.FTZ.U32.TRUNC.NTZ R7, R11 ;  /* 0x0000000b00077305 */ /* 0x000e6a000021f000 */
[----:B------:R-:W-:-:S02]  /*03d0*/  @!P0 IADD3 R3, R3, -R12, RZ ;  /* 0x8000000c03038210 */ /* 0x000fc40007ffe0ff */
[----:B------:R-:W-:Y:S02]  /*03e0*/  ISETP.NE.AND P0, PT, R8, RZ, PT ;  /* 0x000000ff0800720c */ /* 0x000fe40003f05270 */
[----:B------:R-:W-:Y:S02]  /*03f0*/  @!P1 IADD3 R3, -R3, RZ, RZ ;  /* 0x000000ff03039210 */ /* 0x000fe40007ffe1ff */
[----:B------:R-:W-:Y:S02]  /*0400*/  ISETP.GE.U32.AND P1, PT, R6, R12, PT ;  /* 0x0000000c0600720c */ /* 0x000fe40003f26070 */
[----:B------:R-:W-:Y:S02]  /*0410*/  SEL R3, R10, R3, !P0 ;  /* 0x000000030a037207 */ /* 0x000fe40004000000 */
[----:B------:R-:W-:Y:S02]  /*0420*/  LOP3.LUT R8, R9, R8, RZ, 0x3c, !PT ;  /* 0x0000000809087212 */ /* 0x000fe400078e3cff */
[----:B------:R-:W-:-:S02]  /*0430*/  IADD3 R14, R0, R3, RZ ;  /* 0x00000003000e7210 */ /* 0x000fc40007ffe0ff */
[----:B------:R-:W-:Y:S02]  /*0440*/  SGXT.U32 R3, R13, 0x2 ;  /* 0x000000020d03781a */ /* 0x000fe40000000000 */
[----:B------:R-:W-:Y:S02]  /*0450*/  SHF.L.U32 R14, R14, 0x6, RZ ;  /* 0x000000060e0e7819 */ /* 0x000fe400000006ff */
[----:B-1----:R-:W-:Y:S02]  /*0460*/  IADD3 R11, RZ, -R7, RZ ;  /* 0x80000007ff0b7210 */ /* 0x002fe40007ffe0ff */
[----:B------:R-:W-:Y:S02]  /*0470*/  LOP3.LUT R13, R14, R3, RZ, 0xfc, !PT ;  /* 0x000000030e0d7212 */ /* 0x000fe400078efcff */
[----:B------:R-:W-:Y:S01]  /*0480*/  MOV R6, RZ ;  /* 0x000000ff00067202 */ /* 0x000fe20000000f00 */
[----:B------:R-:W-:Y:S01]  /*0490*/  IMAD R9, R11, R4, RZ ;  /* 0x000000040b097224 */ /* 0x000fe200078e02ff */
[----:B------:R-:W-:-:S02]  /*04a0*/  IABS R0, R13 ;  /* 0x0000000d00007213 */ /* 0x000fc40000000000 */
[----:B------:R-:W-:Y:S01]  /*04b0*/  IABS R12, R2 ;  /* 0x00000002000c7213 */ /* 0x000fe20000000000 */
[----:B------:R-:W-:Y:S01]  /*04c0*/  IMAD.HI.U32 R6, R7, R9, R6 ;  /* 0x0000000907067227 */ /* 0x000fe200078e0006 */
[----:B------:R-:W-:Y:S02]  /*04d0*/  MOV R7, R0 ;  /* 0x0000000000077202 */ /* 0x000fe40000000f00 */
[----:B------:R-:W-:Y:S02]  /*04e0*/  LOP3.LUT R16, R14, 0x4, R3, 0xfe, !PT ;  /* 0x000000040e107812 */ /* 0x000fe400078efe03 */
[----:B------:R-:W-:Y:S01]  /*04f0*/  IADD3 R37, RZ, -R12, RZ ;  /* 0x8000000cff257210 */ /* 0x000fe20007ffe0ff */
[----:B------:R-:W-:Y:S01]  /*0500*/  IMAD.HI.U32 R0, R6, R7, RZ ;  /* 0x0000000706007227 */ /* 0x000fe200078e00ff */
[----:B------:R-:W-:Y:S02]  /*0510*/  IABS R9, R16 ;  /* 0x0000001000097213 */ /* 0x000fe40000000000 */
[----:B------:R-:W-:Y:S01]  /*0520*/  ISETP.GE.AND P3, PT, R8, RZ, PT ;  /* 0x000000ff0800720c */ /* 0x000fe20003f66270 */
[----:B------:R-:W-:Y:S01]  /*0530*/  IMAD R7, R0, R37, R7 ;  /* 0x0000002500077224 */ /* 0x000fe200078e0207 */
[----:B------:R-:W-:Y:S01]  /*0540*/  LOP3.LUT R12, R14, 0x8, R3, 0xfe, !PT ;  /* 0x000000080e0c7812 */ /* 0x000fe200078efe03 */
[----:B------:R-:W-:Y:S01]  /*0550*/  IMAD.HI.U32 R0, R6, R9, RZ ;  /* 0x0000000906007227 */ /* 0x000fe200078e00ff */
[----:B------:R-:W-:-:S02]  /*0560*/  @P1 IADD3 R5, R5, 0x1, RZ ;  /* 0x0000000105051810 */ /* 0x000fc40007ffe0ff */
[----:B------:R-:W-:Y:S01]  /*0570*/  IABS R11, R12 ;  /* 0x0000000c000b7213 */ /* 0x000fe20000000000 */
[----:B------:R-:W-:Y:S01]  /*0580*/  IMAD R9, R0, R37, R9 ;  /* 0x0000002500097224 */ /* 0x000fe200078e0209 */
[----:B------:R-:W-:Y:S02]  /*0590*/  ISETP.GT.U32.AND P1, PT, R4, R7, PT ;  /* 0x000000070400720c */ /* 0x000fe40003f24070 */
[----:B------:R-:W-:Y:S01]  /*05a0*/  LOP3.LUT R17, R14, 0xc, R3, 0xfe, !PT ;  /* 0x0000000c0e117812 */ /* 0x000fe200078efe03 */
[----:B------:R-:W-:Y:S01]  /*05b0*/  IMAD.HI.U32 R0, R6, R11, RZ ;  /* 0x0000000b06007227 */ /* 0x000fe200078e00ff */
[----:B------:R-:W-:Y:S02]  /*05c0*/  ISETP.GT.U32.AND P4, PT, R4, R9, PT ;  /* 0x000000090400720c */ /* 0x000fe40003f84070 */
[----:B------:R-:W-:Y:S02]  /*05d0*/  @!P3 IADD3 R5, -R5, RZ, RZ ;  /* 0x000000ff0505b210 */ /* 0x000fe40007ffe1ff */
[----:B------:R-:W-:-:S02]  /*05e0*/  IABS R8, R17 ;  /* 0x0000001100087213 */ /* 0x000fc40000000000 */
[----:B------:R-:W-:Y:S01]  /*05f0*/  SEL R10, R10, R5, !P0 ;  /* 0x000000050a0a7207 */ /* 0x000fe20004000000 */
[----:B------:R-:W-:Y:S01]  /*0600*/  IMAD R5, R0, R37, R11 ;  /* 0x0000002500057224 */ /* 0x000fe200078e020b */
[----:B------:R-:W-:Y:S02]  /*0610*/  MOV R11, R8 ;  /* 0x00000008000b7202 */ /* 0x000fe40000000f00 */
[-C--:B------:R-:W-:Y:S02]  /*0620*/  @!P1 IADD3 R7, R7, -R4.reuse, RZ ;  /* 0x8000000407079210 */ /* 0x080fe40007ffe0ff */
[----:B------:R-:W-:Y:S01]  /*0630*/  ISETP.GT.U32.AND P1, PT, R4, R5, PT ;  /* 0x000000050400720c */ /* 0x000fe20003f24070 */
[----:B------:R-:W-:Y:S01]  /*0640*/  IMAD.HI.U32 R0, R6, R11, RZ ;  /* 0x0000000b06007227 */ /* 0x000fe200078e00ff */
[----:B------:R-:W-:Y:S02]  /*0650*/  @!P4 IADD3 R9, R9, -R4, RZ ;  /* 0x800000040909c210 */ /* 0x000fe40007ffe0ff */
[----:B------:R-:W-:Y:S01]  /*0660*/  ISETP.GE.AND P2, PT, R16, RZ, PT ;  /* 0x000000ff1000720c */ /* 0x000fe20003f46270 */
[----:B------:R-:W-:Y:S01]  /*0670*/  IMAD R11, R0, R37, R11 ;  /* 0x00000025000b7224 */ /* 0x000fe200078e020b */
[----:B------:R-:W-:-:S02]  /*0680*/  ISETP.GT.U32.AND P0, PT, R4, R9, PT ;  /* 0x000000090400720c */ /* 0x000fc40003f04070 */
[----:B------:R-:W-:Y:S02]  /*0690*/  ISETP.GT.U32.AND P5, PT, R4, R7, PT ;  /* 0x000000070400720c */ /* 0x000fe40003fa4070 */
[C-C-:B------:R-:W-:Y:S02]  /*06a0*/  LOP3.LUT R18, R14.reuse, 0x10, R3.reuse, 0xfe, !PT ;  /* 0x000000100e127812 */ /* 0x140fe400078efe03 */
[----:B------:R-:W-:Y:S02]  /*06b0*/  LOP3.LUT R0, R14, 0x14, R3, 0xfe, !PT ;  /* 0x000000140e007812 */ /* 0x000fe400078efe03 */
[----:B------:R-:W-:Y:S02]  /*06c0*/  @!P1 IADD3 R5, R5, -R4, RZ ;  /* 0x8000000405059210 */ /* 0x000fe40007ffe0ff */
[----:B------:R-:W-:Y:S02]  /*06d0*/  ISETP.GE.AND P3, PT, R13, RZ, PT ;  /* 0x000000ff0d00720c */ /* 0x000fe40003f66270 */
[----:B------:R-:W-:-:S02]  /*06e0*/  ISETP.GT.U32.AND P1, PT, R4, R5, PT ;  /* 0x000000050400720c */ /* 0x000fc40003f24070 */
[----:B------:R-:W-:Y:S02]  /*06f0*/  ISETP.GE.AND P4, PT, R17, RZ, PT ;  /* 0x000000ff1100720c */ /* 0x000fe40003f86270 */
[----:B------:R-:W-:Y:S02]  /*0700*/  @!P0 IADD3 R9, R9, -R4, RZ ;  /* 0x8000000409098210 */ /* 0x000fe40007ffe0ff */
[----:B------:R-:W-:Y:S02]  /*0710*/  IABS R13, R18 ;  /* 0x00000012000d7213 */ /* 0x000fe40000000000 */
[----:B------:R-:W-:Y:S02]  /*0720*/  ISETP.GE.AND P6, PT, R12, RZ, PT ;  /* 0x000000ff0c00720c */ /* 0x000fe40003fc6270 */
[----:B------:R-:W-:Y:S01]  /*0730*/  IABS R17, R0 ;  /* 0x0000000000117213 */ /* 0x000fe20000000000 */
[----:B------:R-:W-:Y:S01]  /*0740*/  IMAD.HI.U32 R8, R6, R13, RZ ;  /* 0x0000000d06087227 */ /* 0x000fe200078e00ff */
[----:B------:R-:W-:-:S02]  /*0750*/  @!P2 IADD3 R9, -R9, RZ, RZ ;  /* 0x000000ff0909a210 */ /* 0x000fc40007ffe1ff */
[----:B------:R-:W-:Y:S01]  /*0760*/  ISETP.GE.AND P2, PT, R0, RZ, PT ;  /* 0x000000ff0000720c */ /* 0x000fe20003f46270 */
[----:B------:R-:W-:Y:S01]  /*0770*/  IMAD.HI.U32 R0, R6, R17, RZ ;  /* 0x0000001106007227 */ /* 0x000fe200078e00ff */
[----:B------:R-:W-:Y:S02]  /*0780*/  LOP3.LUT R12, R14, 0x18, R3, 0xfe, !PT ;  /* 0x000000180e0c7812 */ /* 0x000fe400078efe03 */
[----:B------:R-:W-:Y:S01]  /*0790*/  @!P5 IADD3 R7, R7, -R4, RZ ;  /* 0x800000040707d210 */ /* 0x000fe20007ffe0ff */
[----:B------:R-:W-:Y:S01]  /*07a0*/  IMAD R13, R8, R37, R13 ;  /* 0x00000025080d7224 */ /* 0x000fe200078e020d */
[----:B------:R-:W-:Y:S01]  /*07b0*/  ISETP.GT.U32.AND P5, PT, R4, R11, PT ;  /* 0x0000000b0400720c */ /* 0x000fe20003fa4070 */
[----:B------:R-:W-:Y:S01]  /*07c0*/  IMAD R17, R0, R37, R17 ;  /* 0x0000002500117224 */ /* 0x000fe200078e0211 */
[----:B------:R-:W-:Y:S02]  /*07d0*/  IABS R19, R12 ;  /* 0x0000000c00137213 */ /* 0x000fe40000000000 */
[----:B------:R-:W-:-:S02]  /*07e0*/  @!P1 IADD3 R5, R5, -R4, RZ ;  /* 0x8000000405059210 */ /* 0x000fc40007ffe0ff */
[----:B------:R-:W-:Y:S01]  /*07f0*/  LOP3.LUT R8, R14, 0x1c, R3, 0xfe, !PT ;  /* 0x0000001c0e087812 */ /* 0x000fe200078efe03 */
[----:B------:R-:W-:Y:S01]  /*0800*/  IMAD.HI.U32 R0, R6, R19, RZ ;  /* 0x0000001306007227 */ /* 0x000fe200078e00ff */
[----:B------:R-:W-:Y:S02]  /*0810*/  @!P6 IADD3 R5, -R5, RZ, RZ ;  /* 0x000000ff0505e210 */ /* 0x000fe40007ffe1ff */
[----:B------:R-:W-:Y:S01]  /*0820*/  IABS R21, R8 ;  /* 0x0000000800157213 */ /* 0x000fe20000000000 */
[----:B------:R-:W-:Y:S01]  /*0830*/  IMAD R19, R0, R37, R19 ;  /* 0x0000002500137224 */ /* 0x000fe200078e0213 */
[----:B------:R-:W-:Y:S02]  /*0840*/  ISETP.GT.U32.AND P6, PT, R4, R17, PT ;  /* 0x000000110400720c */ /* 0x000fe40003fc4070 */
[----:B------:R-:W-:Y:S01]  /*0850*/  @!P5 IADD3 R11, R11, -R4, RZ ;  /* 0x800000040b0bd210 */ /* 0x000fe20007ffe0ff */
[----:B------:R-:W-:Y:S01]  /*0860*/  IMAD.HI.U32 R0, R6, R21, RZ ;  /* 0x0000001506007227 */ /* 0x000fe200078e00ff */
[----:B------:R-:W-:-:S02]  /*0870*/  ISETP.GE.AND P1, PT, R12, RZ, PT ;  /* 0x000000ff0c00720c */ /* 0x000fc40003f26270 */
[----:B------:R-:W-:Y:S01]  /*0880*/  ISETP.GT.U32.AND P5, PT, R4, R11, PT ;  /* 0x0000000b0400720c */ /* 0x000fe20003fa4070 */
[----:B------:R-:W-:Y:S01]  /*0890*/  IMAD R21, R0, R37, R21 ;  /* 0x0000002500157224 */ /* 0x000fe200078e0215 */
[C-C-:B------:R-:W-:Y:S02]  /*08a0*/  LOP3.LUT R12, R14.reuse, 0x20, R3.reuse, 0xfe, !PT ;  /* 0x000000200e0c7812 */ /* 0x140fe400078efe03 */
[----:B------:R-:W-:Y:S02]  /*08b0*/  LOP3.LUT R16, R14, 0x24, R3, 0xfe, !PT ;  /* 0x000000240e107812 */ /* 0x000fe400078efe03 */
[----:B------:R-:W-:Y:S02]  /*08c0*/  IABS R23, R12 ;  /* 0x0000000c00177213 */ /* 0x000fe40000000000 */
[----:B------:R-:W-:Y:S02]  /*08d0*/  @!P6 IADD3 R17, R17, -R4, RZ ;  /* 0x800000041111e210 */ /* 0x000fe40007ffe0ff */
[----:B------:R-:W-:Y:S01]  /*08e0*/  ISETP.GT.U32.AND P6, PT, R4, R21, PT ;  /* 0x000000150400720c */ /* 0x000fe20003fc4070 */
[----:B------:R-:W-:Y:S01]  /*08f0*/  IMAD.HI.U32 R0, R6, R23, RZ ;  /* 0x0000001706007227 */ /* 0x000fe200078e00ff */
[----:B------:R-:W-:-:S02]  /*0900*/  @!P3 IADD3 R7, -R7, RZ, RZ ;  /* 0x000000ff0707b210 */ /* 0x000fc40007ffe1ff */
[----:B------:R-:W-:Y:S01]  /*0910*/  @!P5 IADD3 R11, R11, -R4, RZ ;  /* 0x800000040b0bd210 */ /* 0x000fe20007ffe0ff */
[----:B------:R-:W-:Y:S01]  /*0920*/  IMAD R23, R0, R37, R23 ;  /* 0x0000002500177224 */ /* 0x000fe200078e0217 */
[----:B------:R-:W-:Y:S02]  /*0930*/  ISETP.GE.AND P3, PT, R18, RZ, PT ;  /* 0x000000ff1200720c */ /* 0x000fe40003f66270 */
[----:B------:R-:W-:Y:S02]  /*0940*/  IABS R25, R16 ;  /* 0x0000001000197213 */ /* 0x000fe40000000000 */
[----:B------:R-:W-:Y:S02]  /*0950*/  ISETP.GT.U32.AND P5, PT, R4, R19, PT ;  /* 0x000000130400720c */ /* 0x000fe40003fa4070 */
[----:B------:R-:W-:Y:S01]  /*0960*/  LOP3.LUT R18, R14, 0x28, R3, 0xfe, !PT ;  /* 0x000000280e127812 */ /* 0x000fe200078efe03 */
[----:B------:R-:W-:Y:S01]  /*0970*/  IMAD.HI.U32 R0, R6, R25, RZ ;  /* 0x0000001906007227 */ /* 0x000fe200078e00ff */
[----:B------:R-:W-:-:S02]  /*0980*/  @!P6 IADD3 R21, R21, -R4, RZ ;  /* 0x800000041515e210 */ /* 0x000fc40007ffe0ff */
[----:B------:R-:W-:Y:S01]  /*0990*/  @!P4 IADD3 R11, -R11, RZ, RZ ;  /* 0x000000ff0b0bc210 */ /* 0x000fe20007ffe1ff */
[----:B------:R-:W-:Y:S01]  /*09a0*/  IMAD R25, R0, R37, R25 ;  /* 0x0000002500197224 */ /* 0x000fe200078e0219 */
[C---:B------:R-:W-:Y:S02]  /*09b0*/  ISETP.GT.U32.AND P4, PT, R4.reuse, R17, PT ;  /* 0x000000110400720c */ /* 0x040fe40003f84070 */
[C---:B------:R-:W-:Y:S02]  /*09c0*/  ISETP.GT.U32.AND P0, PT, R4.reuse, R13, PT ;  /* 0x0000000d0400720c */ /* 0x040fe40003f04070 */
[----:B------:R-:W-:Y:S02]  /*09d0*/  IABS R27, R18 ;  /* 0x00000012001b7213 */ /* 0x000fe40000000000 */
[----:B------:R-:W-:Y:S02]  /*09e0*/  ISETP.GT.U32.AND P6, PT, R4, R21, PT ;  /* 0x000000150400720c */ /* 0x000fe40003fc4070 */
[----:B------:R-:W-:Y:S01]  /*09f0*/  @!P5 IADD3 R19, R19, -R4, RZ ;  /* 0x800000041313d210 */ /* 0x000fe20007ffe0ff */
[----:B------:R-:W-:Y:S01]  /*0a00*/  IMAD.HI.U32 R0, R6, R27, RZ ;  /* 0x0000001b06007227 */ /* 0x000fe200078e00ff */
[----:B------:R-:W-:-:S02]  /*0a10*/  LOP3.LUT R20, R14, 0x2c, R3, 0xfe, !PT ;  /* 0x0000002c0e147812 */ /* 0x000fc400078efe03 */
[----:B------:R-:W-:Y:S01]  /*0a20*/  ISETP.GT.U32.AND P5, PT, R4, R19, PT ;  /* 0x000000130400720c */ /* 0x000fe20003fa4070 */
[----:B------:R-:W-:Y:S01]  /*0a30*/  IMAD R27, R0, R37, R27 ;  /* 0x00000025001b7224 */ /* 0x000fe200078e021b */
[-C--:B------:R-:W-:Y:S02]  /*0a40*/  @!P4 IADD3 R17, R17, -R4.reuse, RZ ;  /* 0x800000041111c210 */ /* 0x080fe40007ffe0ff */
[-C--:B------:R-:W-:Y:S02]  /*0a50*/  @!P0 IADD3 R13, R13, -R4.reuse, RZ ;  /* 0x800000040d0d8210 */ /* 0x080fe40007ffe0ff */
[C---:B------:R-:W-:Y:S02]  /*0a60*/  ISETP.GT.U32.AND P4, PT, R4.reuse, R23, PT ;  /* 0x000000170400720c */ /* 0x040fe40003f84070 */
[----:B------:R-:W-:Y:S02]  /*0a70*/  @!P6 IADD3 R21, R21, -R4, RZ ;  /* 0x800000041515e210 */ /* 0x000fe40007ffe0ff */
[----:B------:R-:W-:-:S02]  /*0a80*/  ISETP.GT.U32.AND P6, PT, R4, R27, PT ;  /* 0x0000001b0400720c */ /* 0x000fc40003fc4070 */
[----:B------:R-:W-:Y:S02]  /*0a90*/  IABS R29, R20 ;  /* 0x00000014001d7213 */ /* 0x000fe40000000000 */
[----:B------:R-:W-:Y:S02]  /*0aa0*/  ISETP.GT.U32.AND P0, PT, R4, R13, PT ;  /* 0x0000000d0400720c */ /* 0x000fe40003f04070 */
[----:B------:R-:W-:Y:S01]  /*0ab0*/  LOP3.LUT R22, R14, 0x30, R3, 0xfe, !PT ;  /* 0x000000300e167812 */ /* 0x000fe200078efe03 */
[----:B------:R-:W-:Y:S01]  /*0ac0*/  IMAD.HI.U32 R0, R6, R29, RZ ;  /* 0x0000001d06007227 */ /* 0x000fe200078e00ff */
[----:B------:R-:W-:Y:S02]  /*0ad0*/  @!P5 IADD3 R19, R19, -R4, RZ ;  /* 0x800000041313d210 */ /* 0x000fe40007ffe0ff */
[----:B------:R-:W-:Y:S01]  /*0ae0*/  IABS R31, R22 ;  /* 0x00000016001f7213 */ /* 0x000fe20000000000 */
[----:B------:R-:W-:Y:S01]  /*0af0*/  IMAD R29, R0, R37, R29 ;  /* 0x00000025001d7224 */ /* 0x000fe200078e021d */
[----:B------:R-:W-:-:S02]  /*0b00*/  @!P4 IADD3 R23, R23, -R4, RZ ;  /* 0x800000041717c210 */ /* 0x000fc40007ffe0ff */
[----:B------:R-:W-:Y:S01]  /*0b10*/  ISETP.GE.AND P4, PT, R12, RZ, PT ;  /* 0x000000ff0c00720c */ /* 0x000fe20003f86270 */
[----:B------:R-:W-:Y:S01]  /*0b20*/  IMAD.HI.U32 R0, R6, R31, RZ ;  /* 0x0000001f06007227 */ /* 0x000fe200078e00ff */
[----:B------:R-:W-:Y:S02]  /*0b30*/  ISETP.GT.U32.AND P5, PT, R4, R25, PT ;  /* 0x000000190400720c */ /* 0x000fe40003fa4070 */
[----:B------:R-:W-:Y:S01]  /*0b40*/  LOP3.LUT R12, R14, 0x38, R3, 0xfe, !PT ;  /* 0x000000380e0c7812 */ /* 0x000fe200078efe03 */
[----:B------:R-:W-:Y:S01]  /*0b50*/  IMAD R31, R0, R37, R31 ;  /* 0x00000025001f7224 */ /* 0x000fe200078e021f */
[-C--:B------:R-:W-:Y:S02]  /*0b60*/  @!P6 IADD3 R27, R27, -R4.reuse, RZ ;  /* 0x800000041b1be210 */ /* 0x080fe40007ffe0ff */
[----:B------:R-:W-:Y:S02]  /*0b70*/  @!P0 IADD3 R13, R13, -R4, RZ ;  /* 0x800000040d0d8210 */ /* 0x000fe40007ffe0ff */
[----:B------:R-:W-:-:S02]  /*0b80*/  @!P1 IADD3 R19, -R19, RZ, RZ ;  /* 0x000000ff13139210 */ /* 0x000fc40007ffe1ff */
[----:B------:R-:W-:Y:S02]  /*0b90*/  IABS R35, R12 ;  /* 0x0000000c00237213 */ /* 0x000fe40000000000 */
[----:B------:R-:W-:Y:S02]  /*0ba0*/  ISETP.GT.U32.AND P1, PT, R4, R27, PT ;  /* 0x0000001b0400720c */ /* 0x000fe40003f24070 */
[----:B------:R-:W-:Y:S01]  /*0bb0*/  @!P3 IADD3 R13, -R13, RZ, RZ ;  /* 0x000000ff0d0db210 */ /* 0x000fe20007ffe1ff */
[----:B------:R-:W-:Y:S01]  /*0bc0*/  IMAD.HI.U32 R0, R6, R35, RZ ;  /* 0x0000002306007227 */ /* 0x000fe200078e00ff */
[----:B------:R-:W-:Y:S02]  /*0bd0*/  ISETP.GT.U32.AND P3, PT, R4, R31, PT ;  /* 0x0000001f0400720c */ /* 0x000fe40003f64070 */
[----:B------:R-:W-:Y:S01]  /*0be0*/  @!P5 IADD3 R25, R25, -R4, RZ ;  /* 0x800000041919d210 */ /* 0x000fe20007ffe0ff */
[----:B------:R-:W-:Y:S01]  /*0bf0*/  IMAD R35, R0, R37, R35 ;  /* 0x0000002500237224 */ /* 0x000fe200078e0223 */
[----:B------:R-:W-:-:S02]  /*0c00*/  @!P2 IADD3 R17, -R17, RZ, RZ ;  /* 0x000000ff1111a210 */ /* 0x000fc40007ffe1ff */
[----:B------:R-:W-:Y:S02]  /*0c10*/  LOP3.LUT R24, R14, 0x34, R3, 0xfe, !PT ;  /* 0x000000340e187812 */ /* 0x000fe400078efe03 */
[C---:B------:R-:W-:Y:S02]  /*0c20*/  ISETP.GT.U32.AND P2, PT, R4.reuse, R25, PT ;  /* 0x000000190400720c */ /* 0x040fe40003f44070 */
[-C--:B------:R-:W-:Y:S02]  /*0c30*/  @!P1 IADD3 R27, R27, -R4.reuse, RZ ;  /* 0x800000041b1b9210 */ /* 0x080fe40007ffe0ff */
[----:B------:R-:W-:Y:S02]  /*0c40*/  ISETP.GT.U32.AND P1, PT, R4, R35, PT ;  /* 0x000000230400720c */ /* 0x000fe40003f24070 */
[----:B------:R-:W-:Y:S02]  /*0c50*/  @!P3 IADD3 R31, R31, -R4, RZ ;  /* 0x800000041f1fb210 */ /* 0x000fe40007ffe0ff */
[----:B------:R-:W-:-:S02]  /*0c60*/  IABS R33, R24 ;  /* 0x0000001800217213 */ /* 0x000fc40000000000 */
[----:B------:R-:W-:Y:S02]  /*0c70*/  ISETP.GE.AND P3, PT, R16, RZ, PT ;  /* 0x000000ff1000720c */ /* 0x000fe40003f66270 */
[----:B------:R-:W-:Y:S02]  /*0c80*/  ISETP.GT.U32.AND P6, PT, R4, R23, PT ;  /* 0x000000170400720c */ /* 0x000fe40003fc4070 */
[----:B------:R-:W-:Y:S01]  /*0c90*/  ISETP.GE.AND P0, PT, R8, RZ, PT ;  /* 0x000000ff0800720c */ /* 0x000fe20003f06270 */
[----:B------:R-:W-:Y:S01]  /*0ca0*/  IMAD.HI.U32 R8, R6, R33, RZ ;  /* 0x0000002106087227 */ /* 0x000fe200078e00ff */
[-C--:B------:R-:W-:Y:S02]  /*0cb0*/  @!P2 IADD3 R25, R25, -R4.reuse, RZ ;  /* 0x800000041919a210 */ /* 0x080fe40007ffe0ff */
[----:B------:R-:W-:Y:S01]  /*0cc0*/  @!P1 IADD3 R35, R35, -R4, RZ ;  /* 0x8000000423239210 */ /* 0x000fe20007ffe0ff */
[----:B------:R-:W-:Y:S01]  /*0cd0*/  IMAD R33, R8, R37, R33 ;  /* 0x0000002508217224 */ /* 0x000fe200078e0221 */
[----:B------:R-:W-:-:S02]  /*0ce0*/  LOP3.LUT R8, R14, 0x3c, R3, 0xfe, !PT ;  /* 0x0000003c0e087812 */ /* 0x000fc400078efe03 */
[C---:B------:R-:W-:Y:S02]  /*0cf0*/  ISETP.GT.U32.AND P5, PT, R4.reuse, R29, PT ;  /* 0x0000001d0400720c */ /* 0x040fe40003fa4070 */
[----:B------:R-:W-:Y:S02]  /*0d00*/  @!P3 IADD3 R25, -R25, RZ, RZ ;  /* 0x000000ff1919b210 */ /* 0x000fe40007ffe1ff */
[----:B------:R-:W-:Y:S02]  /*0d10*/  @!P6 IADD3 R23, R23, -R4, RZ ;  /* 0x800000041717e210 */ /* 0x000fe40007ffe0ff */
[----:B------:R-:W-:Y:S02]  /*0d20*/  IABS R39, R8 ;  /* 0x0000000800277213 */ /* 0x000fe40000000000 */
[C---:B------:R-:W-:Y:S02]  /*0d30*/  ISETP.GT.U32.AND P3, PT, R4.reuse, R35, PT ;  /* 0x000000230400720c */ /* 0x040fe40003f64070 */
[----:B------:R-:W-:Y:S01]  /*0d40*/  ISETP.GT.U32.AND P6, PT, R4, R33, PT ;  /* 0x000000210400720c */ /* 0x000fe20003fc4070 */
[----:B------:R-:W-:Y:S01]  /*0d50*/  IMAD.HI.U32 R6, R6, R39, RZ ;  /* 0x0000002706067227 */ /* 0x000fe200078e00ff */
[----:B------:R-:W-:-:S02]  /*0d60*/  @!P4 IADD3 R23, -R23, RZ, RZ ;  /* 0x000000ff1717c210 */ /* 0x000fc40007ffe1ff */
[-C--:B------:R-:W-:Y:S01]  /*0d70*/  @!P5 IADD3 R29, R29, -R4.reuse, RZ ;  /* 0x800000041d1dd210 */ /* 0x080fe20007ffe0ff */
[----:B------:R-:W-:Y:S01]  /*0d80*/  IMAD R37, R6, R37, R39 ;  /* 0x0000002506257224 */ /* 0x000fe200078e0227 */
[----:B------:R-:W-:Y:S02]  /*0d90*/  @!P0 IADD3 R21, -R21, RZ, RZ ;  /* 0x000000ff15158210 */ /* 0x000fe40007ffe1ff */
[C---:B------:R-:W-:Y:S02]  /*0da0*/  ISETP.GT.U32.AND P5, PT, R4.reuse, R29, PT ;  /* 0x0000001d0400720c */ /* 0x040fe40003fa4070 */
[----:B------:R-:W-:Y:S02]  /*0db0*/  ISETP.GT.U32.AND P0, PT, R4, R31, PT ;  /* 0x0000001f0400720c */ /* 0x000fe40003f04070 */
[-C--:B------:R-:W-:Y:S02]  /*0dc0*/  @!P3 IADD3 R35, R35, -R4.reuse, RZ ;  /* 0x800000042323b210 */ /* 0x080fe40007ffe0ff */
[----:B------:R-:W-:-:S02]  /*0dd0*/  @!P6 IADD3 R33, R33, -R4, RZ ;  /* 0x800000042121e210 */ /* 0x000fc40007ffe0ff */
[C---:B------:R-:W-:Y:S02]  /*0de0*/  ISETP.GT.U32.AND P3, PT, R4.reuse, R37, PT ;  /* 0x000000250400720c */ /* 0x040fe40003f64070 */
[----:B------:R-:W-:Y:S02]  /*0df0*/  ISETP.GT.U32.AND P4, PT, R4, R33, PT ;  /* 0x000000210400720c */ /* 0x000fe40003f84070 */
[----:B------:R-:W-:Y:S02]  /*0e00*/  SHF.L.U32 R0, R10, 0x5, RZ ;  /* 0x000000050a007819 */ /* 0x000fe400000006ff */
[----:B------:R-:W-:Y:S02]  /*0e10*/  SHF.R.S32.HI R10, RZ, 0x1a, R10 ;  /* 0x0000001aff0a7819 */ /* 0x000fe4000001140a */
[----:B------:R-:W-:Y:S02]  /*0e20*/  LOP3.LUT R39, R0, R3, RZ, 0xfc, !PT ;  /* 0x0000000300277212 */ /* 0x000fe400078efcff */
[----:B------:R-:W-:-:S02]  /*0e30*/  SGXT R6, R10, 0x1 ;  /* 0x000000010a06781a */ /* 0x000fc40000000200 */
[C-C-:B------:R-:W-:Y:S02]  /*0e40*/  LOP3.LUT R41, R0.reuse, 0x4, R3.reuse, 0xfe, !PT ;  /* 0x0000000400297812 */ /* 0x140fe400078efe03 */
[-C--:B------:R-:W-:Y:S02]  /*0e50*/  @!P3 IADD3 R37, R37, -R4.reuse, RZ ;  /* 0x800000042525b210 */ /* 0x080fe40007ffe0ff */
[C-C-:B------:R-:W-:Y:S02]  /*0e60*/  LOP3.LUT R43, R0.reuse, 0x8, R3.reuse, 0xfe, !PT ;  /* 0x00000008002b7812 */ /* 0x140fe400078efe03 */
[----:B------:R-:W-:Y:S02]  /*0e70*/  LOP3.LUT R45, R0, 0xc, R3, 0xfe, !PT ;  /* 0x0000000c002d7812 */ /* 0x000fe400078efe03 */
[----:B------:R-:W-:Y:S02]  /*0e80*/  @!P4 IADD3 R33, R33, -R4, RZ ;  /* 0x800000042121c210 */ /* 0x000fe40007ffe0ff */
[----:B------:R-:W-:-:S02]  /*0e90*/  ISETP.GT.U32.AND P3, PT, R4, R37, PT ;  /* 0x000000250400720c */ /* 0x000fc40003f64070 */
[----:B------:R-:W-:Y:S02]  /*0ea0*/  ISETP.GE.AND P1, PT, R12, RZ, PT ;  /* 0x000000ff0c00720c */ /* 0x000fe40003f26270 */
[----:B------:R-:W-:Y:S02]  /*0eb0*/  ISETP.GE.AND P4, PT, R8, RZ, PT ;  /* 0x000000ff0800720c */ /* 0x000fe40003f86270 */
[C---:B------:R-:W-:Y:S02]  /*0ec0*/  LEA.HI R8, R6.reuse, R39, RZ, 0x7 ;  /* 0x0000002706087211 */ /* 0x040fe400078f38ff */
[C---:B------:R-:W-:Y:S02]  /*0ed0*/  LEA.HI R10, R6.reuse, R41, RZ, 0x7 ;  /* 0x00000029060a7211 */ /* 0x040fe400078f38ff */
[----:B------:R-:W-:Y:S02]  /*0ee0*/  LEA.HI R12, R6, R43, RZ, 0x7 ;  /* 0x0000002b060c7211 */ /* 0x000fe400078f38ff */
[----:B------:R-:W-:-:S02]  /*0ef0*/  @!P5 IADD3 R29, R29, -R4, RZ ;  /* 0x800000041d1dd210 */ /* 0x000fc40007ffe0ff */
[----:B------:R-:W-:Y:S02]  /*0f00*/  @!P0 IADD3 R31, R31, -R4, RZ ;  /* 0x800000041f1f8210 */ /* 0x000fe40007ffe0ff */
[----:B------:R-:W-:Y:S02]  /*0f10*/  LEA.HI R16, R6, R45, RZ, 0x7 ;  /* 0x0000002d06107211 */ /* 0x000fe400078f38ff */
[----:B------:R-:W-:Y:S02]  /*0f20*/  ISETP.GE.AND P2, PT, R18, RZ, PT ;  /* 0x000000ff1200720c */ /* 0x000fe40003f46270 */
[----:B------:R-:W-:Y:S02]  /*0f30*/  ISETP.GE.AND P5, PT, R20, RZ, PT ;  /* 0x000000ff1400720c */ /* 0x000fe40003fa6270 */
[----:B------:R-:W-:Y:S02]  /*0f40*/  ISETP.GE.AND P6, PT, R22, RZ, PT ;  /* 0x000000ff1600720c */ /* 0x000fe40003fc6270 */
[----:B------:R-:W-:-:S02]  /*0f50*/  ISETP.GE.AND P0, PT, R24, RZ, PT ;  /* 0x000000ff1800720c */ /* 0x000fc40003f06270 */
[----:B------:R-:W-:Y:S02]  /*0f60*/  LOP3.LUT R8, R8, 0xffffff80, RZ, 0xc0, !PT ;  /* 0xffffff8008087812 */ /* 0x000fe400078ec0ff */
[----:B------:R-:W-:Y:S02]  /*0f70*/  LOP3.LUT R10, R10, 0xffffff80, RZ, 0xc0, !PT ;  /* 0xffffff800a0a7812 */ /* 0x000fe400078ec0ff */
[----:B------:R-:W-:Y:S02]  /*0f80*/  LOP3.LUT R12, R12, 0xffffff80, RZ, 0xc0, !PT ;  /* 0xffffff800c0c7812 */ /* 0x000fe400078ec0ff */
[----:B------:R-:W-:Y:S02]  /*0f90*/  LOP3.LUT R16, R16, 0xffffff80, RZ, 0xc0, !PT ;  /* 0xffffff8010107812 */ /* 0x000fe400078ec0ff */
[----:B------:R-:W-:Y:S02]  /*0fa0*/  IADD3 R20, R39, -R8, RZ ;  /* 0x8000000827147210 */ /* 0x000fe40007ffe0ff */
[----:B------:R-:W-:-:S02]  /*0fb0*/  IADD3 R22, R41, -R10, RZ ;  /* 0x8000000a29167210 */ /* 0x000fc40007ffe0ff */
[----:B------:R-:W-:Y:S02]  /*0fc0*/  IADD3 R26, R43, -R12, RZ ;  /* 0x8000000c2b1a7210 */ /* 0x000fe40007ffe0ff */
[----:B------:R-:W-:Y:S02]  /*0fd0*/  IADD3 R28, R45, -R16, RZ ;  /* 0x800000102d1c7210 */ /* 0x000fe40007ffe0ff */
[C-C-:B------:R-:W-:Y:S02]  /*0fe0*/  LOP3.LUT R39, R0.reuse, 0x10, R3.reuse, 0xfe, !PT ;  /* 0x0000001000277812 */ /* 0x140fe400078efe03 */
[C-C-:B------:R-:W-:Y:S02]  /*0ff0*/  LOP3.LUT R41, R0.reuse, 0x14, R3.reuse, 0xfe, !PT ;  /* 0x0000001400297812 */ /* 0x140fe400078efe03 */
[C-C-:B------:R-:W-:Y:S02]  /*1000*/  LOP3.LUT R43, R0.reuse, 0x18, R3.reuse, 0xfe, !PT ;  /* 0x00000018002b7812 */ /* 0x140fe400078efe03 */
[----:B------:R-:W-:-:S02]  /*1010*/  LOP3.LUT R45, R0, 0x1c, R3, 0xfe, !PT ;  /* 0x0000001c002d7812 */ /* 0x000fc400078efe03 */
[----:B------:R-:W-:Y:S02]  /*1020*/  @!P3 IADD3 R37, R37, -R4, RZ ;  /* 0x800000042525b210 */ /* 0x000fe40007ffe0ff */
[----:B------:R-:W-:Y:S02]  /*1030*/  ISETP.NE.AND P3, PT, R2, RZ, PT ;  /* 0x000000ff0200720c */ /* 0x000fe40003f65270 */
[C---:B------:R-:W-:Y:S02]  /*1040*/  LEA.HI R8, R6.reuse, R39, RZ, 0x7 ;  /* 0x0000002706087211 */ /* 0x040fe400078f38ff */
[C---:B------:R-:W-:Y:S02]  /*1050*/  LEA.HI R10, R6.reuse, R41, RZ, 0x7 ;  /* 0x00000029060a7211 */ /* 0x040fe400078f38ff */
[----:B------:R-:W-:Y:S02]  /*1060*/  LEA.HI R12, R6, R43, RZ, 0x7 ;  /* 0x0000002b060c7211 */ /* 0x000fe400078f38ff */
[----:B------:R-:W-:-:S02]  /*1070*/  LOP3.LUT R2, RZ, R2, RZ, 0x33, !PT ;  /* 0x00000002ff027212 */ /* 0x000fc400078e33ff */
[----:B------:R-:W-:Y:S02]  /*1080*/  LEA.HI R6, R6, R45, RZ, 0x7 ;  /* 0x0000002d06067211 */ /* 0x000fe400078f38ff */
[----:B------:R-:W-:Y:S02]  /*1090*/  SHF.L.U32 R24, R15, 0x2, RZ ;  /* 0x000000020f187819 */ /* 0x000fe400000006ff */
[----:B------:R-:W-:Y:S02]  /*10a0*/  @!P2 IADD3 R27, -R27, RZ, RZ ;  /* 0x000000ff1b1ba210 */ /* 0x000fe40007ffe1ff */
[----:B------:R-:W-:Y:S02]  /*10b0*/  @!P5 IADD3 R29, -R29, RZ, RZ ;  /* 0x000000ff1d1dd210 */ /* 0x000fe40007ffe1ff */
[----:B------:R-:W-:Y:S02]  /*10c0*/  @!P6 IADD3 R31, -R31, RZ, RZ ;  /* 0x000000ff1f1fe210 */ /* 0x000fe40007ffe1ff */
[----:B------:R-:W-:-:S02]  /*10d0*/  @!P0 IADD3 R33, -R33, RZ, RZ ;  /* 0x000000ff21218210 */ /* 0x000fc40007ffe1ff */
[----:B------:R-:W-:Y:S02]  /*10e0*/  @!P1 IADD3 R35, -R35, RZ, RZ ;  /* 0x000000ff23239210 */ /* 0x000fe40007ffe1ff */
[----:B------:R-:W-:Y:S02]  /*10f0*/  @!P4 IADD3 R37, -R37, RZ, RZ ;  /* 0x000000ff2525c210 */ /* 0x000fe40007ffe1ff */
[----:B------:R-:W-:Y:S02]  /*1100*/  SEL R110, R2, R19, !P3 ;  /* 0x00000013026e7207 */ /* 0x000fe40005800000 */
[----:B------:R-:W-:Y:S02]  /*1110*/  LOP3.LUT R8, R8, 0xffffff80, RZ, 0xc0, !PT ;  /* 0xffffff8008087812 */ /* 0x000fe400078ec0ff */
[----:B------:R-:W-:Y:S02]  /*1120*/  LOP3.LUT R10, R10, 0xffffff80, RZ, 0xc0, !PT ;  /* 0xffffff800a0a7812 */ /* 0x000fe400078ec0ff */
[----:B------:R-:W-:-:S02]  /*1130*/  LOP3.LUT R12, R12, 0xffffff80, RZ, 0xc0, !PT ;  /* 0xffffff800c0c7812 */ /* 0x000fc400078ec0ff */
[----:B------:R-:W-:Y:S02]  /*1140*/  LOP3.LUT R6, R6, 0xffffff80, RZ, 0xc0, !PT ;  /* 0xffffff8006067812 */ /* 0x000fe400078ec0ff */
[----:B------:R-:W-:Y:S02]  /*1150*/  SEL R122, R2, R7, !P3 ;  /* 0x00000007027a7207 */ /* 0x000fe40005800000 */
[----:B------:R-:W-:Y:S02]  /*1160*/  LOP3.LUT R19, R24, 0x7c, RZ, 0xc0, !PT ;  /* 0x0000007c18137812 */ /* 0x000fe400078ec0ff */
[C---:B------:R-:W-:Y:S02]  /*1170*/  SEL R120, R2.reuse, R9, !P3 ;  /* 0x0000000902787207 */ /* 0x040fe40005800000 */
[----:B------:R-:W-:Y:S01]  /*1180*/  SEL R118, R2, R5, !P3 ;  /* 0x0000000502767207 */ /* 0x000fe20005800000 */
[--C-:B------:R-:W-:Y:S01]  /*1190*/  IMAD R122, R122, 0xac, R19.reuse ;  /* 0x000000ac7a7a7824 */ /* 0x100fe200078e0213 */
[----:B------:R-:W-:Y:S01]  /*11a0*/  SEL R116, R2, R11, !P3 ;  /* 0x0000000b02747207 */ /* 0x000fe20005800000 */
[--C-:B------:R-:W-:Y:S01]  /*11b0*/  IMAD R120, R120, 0xac, R19.reuse ;  /* 0x000000ac78787824 */ /* 0x100fe200078e0213 */
[----:B------:R-:W-:Y:S01]  /*11c0*/  SEL R114, R2, R13, !P3 ;  /* 0x0000000d02727207 */ /* 0x000fe20005800000 */
[--C-:B------:R-:W-:Y:S01]  /*11d0*/  IMAD R118, R118, 0xac, R19.reuse ;  /* 0x000000ac76767824 */ /* 0x100fe200078e0213 */
[----:B------:R-:W-:Y:S01]  /*11e0*/  SEL R112, R2, R17, !P3 ;  /* 0x0000001102707207 */ /* 0x000fe20005800000 */
[--C-:B------:R-:W-:Y:S01]  /*11f0*/  IMAD R116, R116, 0xac, R19.reuse ;  /* 0x000000ac74747824 */ /* 0x100fe200078e0213 */
[----:B------:R-:W-:Y:S01]  /*1200*/  SEL R108, R2, R21, !P3 ;  /* 0x00000015026c7207 */ /* 0x000fe20005800000 */
[----:B------:R-:W-:Y:S01]  /*1210*/  IMAD R114, R114, 0xac, R19 ;  /* 0x000000ac72727824 */ /* 0x000fe200078e0213 */
[----:B------:R-:W-:Y:S01]  /*1220*/  SEL R106, R2, R23, !P3 ;  /* 0x00000017026a7207 */ /* 0x000fe20005800000 */
[----:B------:R-:W-:Y:S01]  /*1230*/  IMAD.WIDE R122, R122, R93, c[0x0][0x168] ;  /* 0x00005a007a7a7625 */ /* 0x000fe200078e025d */
[----:B------:R-:W-:-:S02]  /*1240*/  SEL R104, R2, R25, !P3 ;  /* 0x0000001902687207 */ /* 0x000fc40005800000 */
        /* <DEDUP_REMOVED lines=12> */
[C---:B------:R-:W-:Y:S01]  /*1310*/  LOP3.LUT R2, R3.reuse, 0x4, RZ, 0xfc, !PT ;  /* 0x0000000403027812 */ /* 0x040fe200078efcff */
[--C-:B------:R-:W-:Y:S01]  /*1320*/  IMAD R108, R108, 0xac, R19.reuse ;  /* 0x000000ac6c6c7824 */ /* 0x100fe200078e0213 */
[----:B------:R-:W-:Y:S01]  /*1330*/  LOP3.LUT R4, R3, 0x8, RZ, 0xfc, !PT ;  /* 0x0000000803047812 */ /* 0x000fe200078efcff */
[--C-:B------:R-:W-:Y:S01]  /*1340*/  IMAD R106, R106, 0xac, R19.reuse ;  /* 0x000000ac6a6a7824 */ /* 0x100fe200078e0213 */
[----:B------:R-:W-:Y:S01]  /*1350*/  IADD3 R30, R39, -R8, RZ ;  /* 0x80000008271e7210 */ /* 0x000fe20007ffe0ff */
[--C-:B------:R-:W-:Y:S01]  /*1360*/  IMAD R104, R104, 0xac, R19.reuse ;  /* 0x000000ac68687824 */ /* 0x100fe200078e0213 */
[----:B------:R-:W-:Y:S01]  /*1370*/  IADD3 R32, R41, -R10, RZ ;  /* 0x8000000a29207210 */ /* 0x000fe20007ffe0ff */
[--C-:B------:R-:W-:Y:S01]  /*1380*/  IMAD R102, R102, 0xac, R19.reuse ;  /* 0x000000ac66667824 */ /* 0x100fe200078e0213 */
[----:B------:R-:W-:Y:S01]  /*1390*/  IADD3 R34, R43, -R12, RZ ;  /* 0x8000000c2b227210 */ /* 0x000fe20007ffe0ff */
[--C-:B------:R-:W-:Y:S01]  /*13a0*/  IMAD R30, R30, 0xac, R19.reuse ;  /* 0x000000ac1e1e7824 */ /* 0x100fe200078e0213 */
[----:B------:R-:W-:Y:S01]  /*13b0*/  IADD3 R36, R45, -R6, RZ ;  /* 0x800000062d247210 */ /* 0x000fe20007ffe0ff */
[--C-:B------:R-:W-:Y:S01]  /*13c0*/  IMAD R32, R32, 0xac, R19.reuse ;  /* 0x000000ac20207824 */ /* 0x100fe200078e0213 */
[C---:B------:R-:W-:Y:S01]  /*13d0*/  LOP3.LUT R5, R3.reuse, 0xc, RZ, 0xfc, !PT ;  /* 0x0000000c03057812 */ /* 0x040fe200078efcff */
        /* <DEDUP_REMOVED lines=11> */
[----:B------:R-:W-:Y:S01]  /*1490*/  LOP3.LUT R11, R3, 0x24, RZ, 0xfc, !PT ;  /* 0x00000024030b7812 */ /* 0x000fe200078efcff */
[----:B------:R-:W-:Y:S01]  /*14a0*/  IMAD R37, R37, 0xac, R19 ;  /* 0x000000ac25257824 */ /* 0x000fe200078e0213 */
[C---:B------:R-:W-:Y:S01]  /*14b0*/  LOP3.LUT R12, R3.reuse, 0x28, RZ, 0xfc, !PT ;  /* 0x00000028030c7812 */ /* 0x040fe200078efcff */
[-C--:B------:R-:W-:Y:S01]  /*14c0*/  IMAD.WIDE R120, R120, R93.reuse, c[0x0][0x168] ;  /* 0x00005a0078787625 */ /* 0x080fe200078e025d */
[C---:B------:R-:W-:Y:S01]  /*14d0*/  LOP3.LUT R13, R3.reuse, 0x2c, RZ, 0xfc, !PT ;  /* 0x0000002c030d7812 */ /* 0x040fe200078efcff */
[----:B------:R-:W-:Y:S01]  /*14e0*/  CS2R R44, SRZ ;  /* 0x00000000002c7805 */ /* 0x000fe2000001ff00 */
[C---:B------:R-:W-:Y:S01]  /*14f0*/  LOP3.LUT R16, R3.reuse, 0x30, RZ, 0xfc, !PT ;  /* 0x0000003003107812 */ /* 0x040fe200078efcff */
[----:B------:R-:W-:Y:S01]  /*1500*/  IMAD.WIDE R118, R118, R93, c[0x0][0x168] ;  /* 0x00005a0076767625 */ /* 0x000fe200078e025d */
[----:B------:R-:W-:-:S02]  /*1510*/  LOP3.LUT R17, R3, 0x34, RZ, 0xfc, !PT ;  /* 0x0000003403117812 */ /* 0x000fc400078efcff */
[C---:B------:R-:W-:Y:S01]  /*1520*/  LEA R73, R3.reuse, R19, 0x7 ;  /* 0x0000001303497211 */ /* 0x040fe200078e38ff */
[-C--:B------:R-:W-:Y:S01]  /*1530*/  IMAD.WIDE R116, R116, R93.reuse, c[0x0][0x168] ;  /* 0x00005a0074747625 */ /* 0x080fe200078e025d */
[C---:B------:R-:W-:Y:S02]  /*1540*/  LOP3.LUT R18, R3.reuse, 0x38, RZ, 0xfc, !PT ;  /* 0x0000003803127812 */ /* 0x040fe400078efcff */
[----:B------:R-:W-:Y:S01]  /*1550*/  LOP3.LUT R3, R3, 0x3c, RZ, 0xfc, !PT ;  /* 0x0000003c03037812 */ /* 0x000fe200078efcff */
[----:B------:R-:W-:Y:S01]  /*1560*/  IMAD.WIDE R114, R114, R93, c[0x0][0x168] ;  /* 0x00005a0072727625 */ /* 0x000fe200078e025d */
[-C--:B------:R-:W-:Y:S02]  /*1570*/  LEA R2, R2, R19.reuse, 0x7 ;  /* 0x0000001302027211 */ /* 0x080fe400078e38ff */
[----:B------:R-:W-:Y:S01]  /*1580*/  LEA R4, R4, R19, 0x7 ;  /* 0x0000001304047211 */ /* 0x000fe200078e38ff */
[----:B------:R-:W-:Y:S01]  /*1590*/  IMAD.WIDE R112, R112, R93, c[0x0][0x168] ;  /* 0x00005a0070707625 */ /* 0x000fe200078e025d */
[----:B------:R-:W-:-:S02]  /*15a0*/  LEA R5, R5, R19, 0x7 ;  /* 0x0000001305057211 */ /* 0x000fc400078e38ff */
[----:B------:R-:W-:Y:S01]  /*15b0*/  LEA R6, R6, R19, 0x7 ;  /* 0x0000001306067211 */ /* 0x000fe200078e38ff */
[-C--:B------:R-:W-:Y:S01]  /*15c0*/  IMAD.WIDE R110, R110, R93.reuse, c[0x0][0x168] ;  /* 0x00005a006e6e7625 */ /* 0x080fe200078e025d */
[----:B------:R-:W-:Y:S02]  /*15d0*/  SHF.L.U32 R73, R73, 0x2, RZ ;  /* 0x0000000249497819 */ /* 0x000fe400000006ff */
[----:B------:R-:W-:Y:S01]  /*15e0*/  ISETP.GE.U32.AND P0, PT, R19, 0x2c, PT ;  /* 0x0000002c1300780c */ /* 0x000fe20003f06070 */
[----:B------:R-:W-:Y:S01]  /*15f0*/  IMAD.WIDE R108, R108, R93, c[0x0][0x168] ;  /* 0x00005a006c6c7625 */ /* 0x000fe200078e025d */
[-C--:B------:R-:W-:Y:S01]  /*1600*/  LEA R7, R7, R19.reuse, 0x7 ;  /* 0x0000001307077211 */ /* 0x080fe200078e38ff */
[----:B------:R1:W-:Y:S01]  /*1610*/  LDGSTS.E.BYPASS.128 [R73], [R122.64] ;  /* 0x000000007a497fae */ /* 0x0003e2000b901c44 */
[----:B------:R-:W-:Y:S01]  /*1620*/  LEA R8, R8, R19, 0x7 ;  /* 0x0000001308087211 */ /* 0x000fe200078e38ff */
[----:B------:R-:W-:Y:S01]  /*1630*/  IMAD.WIDE R106, R106, R93, c[0x0][0x168] ;  /* 0x00005a006a6a7625 */ /* 0x000fe200078e025d */
[----:B------:R-:W-:-:S02]  /*1640*/  LEA R9, R9, R19, 0x7 ;  /* 0x0000001309097211 */ /* 0x000fc400078e38ff */
[----:B------:R-:W-:Y:S01]  /*1650*/  LEA R10, R10, R19, 0x7 ;  /* 0x000000130a0a7211 */ /* 0x000fe200078e38ff */
[----:B------:R-:W-:Y:S01]  /*1660*/  IMAD.WIDE R104, R104, R93, c[0x0][0x168] ;  /* 0x00005a0068687625 */ /* 0x000fe200078e025d */
[-C--:B------:R-:W-:Y:S02]  /*1670*/  LEA R11, R11, R19.reuse, 0x7 ;  /* 0x000000130b0b7211 */ /* 0x080fe400078e38ff */
[----:B------:R-:W-:Y:S01]  /*1680*/  LEA R12, R12, R19, 0x7 ;  /* 0x000000130c0c7211 */ /* 0x000fe200078e38ff */
[----:B------:R-:W-:Y:S01]  /*1690*/  IMAD.WIDE R102, R102, R93, c[0x0][0x168] ;  /* 0x00005a0066667625 */ /* 0x000fe200078e025d */
[-C--:B------:R-:W-:Y:S02]  /*16a0*/  LEA R13, R13, R19.reuse, 0x7 ;  /* 0x000000130d0d7211 */ /* 0x080fe400078e38ff */
[----:B------:R-:W-:Y:S01]  /*16b0*/  LEA R16, R16, R19, 0x7 ;  /* 0x0000001310107211 */ /* 0x000fe200078e38ff */
[----:B------:R-:W-:Y:S01]  /*16c0*/  IMAD.WIDE R100, R100, R93, c[0x0][0x168] ;  /* 0x00005a0064647625 */ /* 0x000fe200078e025d */
[----:B------:R-:W-:-:S02]  /*16d0*/  LEA R17, R17, R19, 0x7 ;  /* 0x0000001311117211 */ /* 0x000fc400078e38ff */
[----:B------:R-:W-:Y:S01]  /*16e0*/  LEA R21, R18, R19, 0x7 ;  /* 0x0000001312157211 */ /* 0x000fe200078e38ff */
[----:B------:R-:W-:Y:S01]  /*16f0*/  IMAD.WIDE R98, R98, R93, c[0x0][0x168] ;  /* 0x00005a0062627625 */ /* 0x000fe200078e025d */
[----:B------:R-:W-:Y:S02]  /*1700*/  LEA R23, R3, R19, 0x7 ;  /* 0x0000001303177211 */ /* 0x000fe400078e38ff */
[----:B------:R-:W-:Y:S01]  /*1710*/  SHF.L.U32 R72, R2, 0x2, RZ ;  /* 0x0000000202487819 */ /* 0x000fe200000006ff */
[-C--:B------:R-:W-:Y:S01]  /*1720*/  IMAD.WIDE R96, R96, R93.reuse, c[0x0][0x168] ;  /* 0x00005a0060607625 */ /* 0x080fe200078e025d */
[----:B------:R-:W-:Y:S02]  /*1730*/  SHF.L.U32 R19, R4, 0x2, RZ ;  /* 0x0000000204137819 */ /* 0x000fe400000006ff */
[----:B------:R-:W-:Y:S01]  /*1740*/  SHF.L.U32 R18, R5, 0x2, RZ ;  /* 0x0000000205127819 */ /* 0x000fe200000006ff */
[----:B------:R1:W-:Y:S01]  /*1750*/  LDGSTS.E.BYPASS.128 [R72], [R120.64] ;  /* 0x0000000078487fae */ /* 0x0003e2000b901c44 */
[----:B------:R-:W-:Y:S01]  /*1760*/  SHF.L.U32 R2, R6, 0x2, RZ ;  /* 0x0000000206027819 */ /* 0x000fe200000006ff */
[-C--:B------:R-:W-:Y:S01]  /*1770*/  IMAD.WIDE R90, R20, R93.reuse, c[0x0][0x170] ;  /* 0x00005c00145a7625 */ /* 0x080fe200078e025d */
        /* <DEDUP_REMOVED lines=22> */
[----:B------:R-:W-:Y:S01]  /*18e0*/  SHF.R.U32.HI R17, RZ, 0x3, R15 ;  /* 0x00000003ff117819 */ /* 0x000fe2000001160f */
[-C--:B------:R-:W-:Y:S01]  /*18f0*/  IMAD.WIDE R78, R34, R93.reuse, c[0x0][0x170] ;  /* 0x00005c00224e7625 */ /* 0x080fe200078e025d */
[----:B------:R-:W-:Y:S01]  /*1900*/  MOV R16, 0x3 ;  /* 0x0000000300107802 */ /* 0x000fe20000000f00 */
[----:B------:R1:W-:Y:S01]  /*1910*/  LDGSTS.E.BYPASS.128 [R6], [R106.64] ;  /* 0x000000006a067fae */ /* 0x0003e2000b901c44 */
[----:B------:R-:W-:Y:S01]  /*1920*/  SGXT.U32 R17, R17, 0x4 ;  /* 0x000000041111781a */ /* 0x000fe20000000000 */
[----:B------:R-:W-:Y:S01]  /*1930*/  IMAD.WIDE R76, R36, R93, c[0x0][0x170] ;  /* 0x00005c00244c7625 */ /* 0x000fe200078e025d */
[----:B------:R-:W-:Y:S01]  /*1940*/  CS2R R20, SRZ ;  /* 0x0000000000147805 */ /* 0x000fe2000001ff00 */
[----:B------:R1:W-:Y:S01]  /*1950*/  LDGSTS.E.BYPASS.128 [R7], [R104.64] ;  /* 0x0000000068077fae */ /* 0x0003e2000b901c44 */
[----:B------:R-:W-:Y:S01]  /*1960*/  LOP3.LUT R14, R14, R17, RZ, 0xfc, !PT ;  /* 0x000000110e0e7212 */ /* 0x000fe200078efcff */
[-C--:B------:R-:W-:Y:S01]  /*1970*/  IMAD.WIDE R94, R94, R93.reuse, c[0x0][0x168] ;  /* 0x00005a005e5e7625 */ /* 0x080fe200078e025d */
[----:B------:R-:W-:Y:S01]  /*1980*/  SHF.L.U32 R17, R15, 0x6, RZ ;  /* 0x000000060f117819 */ /* 0x000fe200000006ff */
[----:B------:R1:W-:Y:S01]  /*1990*/  LDGSTS.E.BYPASS.128 [R8], [R102.64] ;  /* 0x0000000066087fae */ /* 0x0003e2000b901c44 */
[----:B------:R-:W-:Y:S01]  /*19a0*/  CS2R R22, SRZ ;  /* 0x0000000000167805 */ /* 0x000fe2000001ff00 */
[----:B------:R-:W-:Y:S01]  /*19b0*/  IMAD.WIDE R92, R37, R93, c[0x0][0x168] ;  /* 0x00005a00255c7625 */ /* 0x000fe200078e025d */
[----:B------:R-:W-:Y:S01]  /*19c0*/  LOP3.LUT R17, R17, 0x7e00, RZ, 0xc0, !PT ;  /* 0x00007e0011117812 */ /* 0x000fe200078ec0ff */
[----:B------:R1:W-:Y:S01]  /*19d0*/  LDGSTS.E.BYPASS.128 [R9], [R100.64] ;  /* 0x0000000064097fae */ /* 0x0003e2000b901c44 */
[----:B------:R-:W-:-:S03]  /*19e0*/  LOP3.LUT R15, R24, 0x1c, RZ, 0xc0, !PT ;  /* 0x0000001c180f7812 */ /* 0x000fc600078ec0ff */
[----:B------:R1:W-:Y:S04]  /*19f0*/  LDGSTS.E.BYPASS.128 [R10], [R98.64] ;  /* 0x00000000620a7fae */ /* 0x0003e8000b901c44 */
[----:B------:R1:W-:Y:S04]  /*1a00*/  LDGSTS.E.BYPASS.128 [R11], [R96.64] ;  /* 0x00000000600b7fae */ /* 0x0003e8000b901c44 */
[----:B------:R1:W-:Y:S04]  /*1a10*/  LDGSTS.E.BYPASS.128 [R12], [R94.64] ;  /* 0x000000005e0c7fae */ /* 0x0003e8000b901c44 */
[----:B------:R1:W-:Y:S04]  /*1a20*/  LDGSTS.E.BYPASS.128 [R13], [R92.64] ;  /* 0x000000005c0d7fae */ /* 0x0003e8000b901c44 */
[----:B------:R-:W0:Y:S04]  /*1a30*/  LDGDEPBAR ;  /* 0x00000000000079af */ /* 0x000e280000000000 */
[----:B------:R1:W-:Y:S04]  /*1a40*/  LDGSTS.E.BYPASS.128 [R73+0x20000], [R90.64] ;  /* 0x200000005a497fae */ /* 0x0003e8000b901c44 */
[----:B------:R1:W-:Y:S04]  /*1a50*/  LDGSTS.E.BYPASS.128 [R72+0x20000], [R88.64] ;  /* 0x2000000058487fae */ /* 0x0003e8000b901c44 */
[----:B------:R1:W-:Y:S04]  /*1a60*/  LDGSTS.E.BYPASS.128 [R19+0x20000], [R86.64] ;  /* 0x2000000056137fae */ /* 0x0003e8000b901c44 */
[----:B------:R1:W-:Y:S04]  /*1a70*/  LDGSTS.E.BYPASS.128 [R18+0x20000], [R84.64] ;  /* 0x2000000054127fae */ /* 0x0003e8000b901c44 */
[----:B------:R1:W-:Y:S04]  /*1a80*/  LDGSTS.E.BYPASS.128 [R2+0x20000], [R82.64] ;  /* 0x2000000052027fae */ /* 0x0003e8000b901c44 */
[----:B------:R1:W-:Y:S04]  /*1a90*/  LDGSTS.E.BYPASS.128 [R3+0x20000], [R80.64] ;  /* 0x2000000050037fae */ /* 0x0003e8000b901c44 */
[----:B------:R1:W-:Y:S04]  /*1aa0*/  LDGSTS.E.BYPASS.128 [R4+0x20000], [R78.64] ;  /* 0x200000004e047fae */ /* 0x0003e8000b901c44 */
[----:B------:R1:W-:Y:S04]  /*1ab0*/  LDGSTS.E.BYPASS.128 [R5+0x20000], [R76.64] ;  /* 0x200000004c057fae */ /* 0x0003e8000b901c44 */
[----:B------:R-:W0:Y:S04]  /*1ac0*/  LDGDEPBAR ;  /* 0x00000000000079af */ /* 0x000e280000000000 */
[----:B------:R-:W-:Y:S06]  /*1ad0*/  BAR.SYNC 0x0 ;  /* 0x0000000000007b1d */ /* 0x000fec0000000000 */
[----:B------:R-:W-:Y:S01]  /*1ae0*/  @!PT LDS RZ, [RZ] ;  /* 0x00000000fffff984 */ /* 0x000fe20000000800 */
[----:B------:R-:W-:Y:S01]  /*1af0*/  @!PT LDS RZ, [RZ] ;  /* 0x00000000fffff984 */ /* 0x000fe20000000800 */
[----:B------:R-:W-:Y:S01]  /*1b00*/  @!PT LDS RZ, [RZ] ;  /* 0x00000000fffff984 */ /* 0x000fe20000000800 */
[----:B------:R1:W-:Y:S04]  /*1b10*/  LDGSTS.E.BYPASS.128 [R73+0x8000], [R122.64+0x200], !P0 ;  /* 0x080002007a497fae */ /* 0x0003e8000c101c44 */
        /* <DEDUP_REMOVED lines=15> */
[----:B------:R-:W0:Y:S04]  /*1c10*/  LDGDEPBAR ;  /* 0x00000000000079af */ /* 0x000e280000000000 */
        /* <DEDUP_REMOVED lines=9> */
[----:B------:R-:W-:Y:S06]  /*1cb0*/  BAR.SYNC 0x0 ;  /* 0x0000000000007b1d */ /* 0x000fec0000000000 */
[----:B------:R-:W-:Y:S01]  /*1cc0*/  @!PT LDS RZ, [RZ] ;  /* 0x00000000fffff984 */ /* 0x000fe20000000800 */
[----:B------:R-:W-:Y:S01]  /*1cd0*/  @!PT LDS RZ, [RZ] ;  /* 0x00000000fffff984 */ /* 0x000fe20000000800 */
[----:B------:R-:W-:Y:S01]  /*1ce0*/  @!PT LDS RZ, [RZ] ;  /* 0x00000000fffff984 */ /* 0x000fe20000000800 */
[----:B------:R1:W-:Y:S04]  /*1cf0*/  LDGSTS.E.BYPASS.128 [R73+0x10000], [R122.64+0x400], !PT ;  /* 0x100004007a497fae */ /* 0x0003e8000f901c44 */
        /* <DEDUP_REMOVED lines=15> */
[----:B------:R-:W0:Y:S04]  /*1df0*/  LDGDEPBAR ;  /* 0x00000000000079af */ /* 0x000e280000000000 */
        /* <DEDUP_REMOVED lines=37> */
[----:B------:R1:W-:Y:S01]  /*2050*/  LDGSTS.E.BYPASS.128 [R5+0x2c000], [R76.64+0x600], !PT ;  /* 0x2c0006004c057fae */ /* 0x0003e2000f901c44 */
[----:B------:R-:W-:-:S02]  /*2060*/  UMOV UR4, URZ ;  /* 0x0000003f00047c82 */ /* 0x000fc40008000000 */
[----:B------:R-:W-:Y:S01]  /*2070*/  UMOV UR5, URZ ;  /* 0x0000003f00057c82 */ /* 0x000fe20008000000 */
[----:B------:R-:W0:Y:S01]  /*2080*/  LDGDEPBAR ;  /* 0x00000000000079af */ /* 0x000e220000000000 */
[----:B------:R-:W-:-:S04]  /*2090*/  DEPBAR.LE SB0, 0x6 ;  /* 0x000081800000791a */ /* 0x000fc80000000000 */
[----:B-1----:R-:W-:Y:S06]  /*20a0*/  BAR.SYNC 0x0 ;  /* 0x0000000000007b1d */ /* 0x002fec0000000000 */
.L_x_1:
[----:B------:R-:W-:Y:S01]  /*20b0*/  LEA R74, R15, UR8, 0x9 ;  /* 0x000000080f4a7c11 */ /* 0x000fe2000f8e48ff */
[----:B------:R-:W-:Y:S01]  /*20c0*/  LDS.128 R36, [R17.X4+UR4+0x200] ;  /* 0x0002000411247984 */ /* 0x000fe20008004c00 */
[----:B------:R-:W-:Y:S01]  /*20d0*/  IADD3 R16, R16, 0x1, RZ ;  /* 0x0000000110107810 */ /* 0x000fe20007ffe0ff */
[----:B------:R-:W-:Y:S02]  /*20e0*/  ULDC.64 UR10, c[0x0][0x118] ;  /* 0x00004600000a7ab9 */ /* 0x000fe40000000a00 */
[----:B------:R-:W1:Y:S01]  /*20f0*/  LDS.128 R60, [R74] ;  /* 0x000000004a3c7984 */ /* 0x000e620000000c00 */
[C---:B------:R-:W-:Y:S01]  /*2100*/  ISETP.GE.AND P0, PT, R16.reuse, 0x4, PT ;  /* 0x000000041000780c */ /* 0x040fe20003f06270 */
[----:B------:R-:W-:Y:S02]  /*2110*/  UIADD3 UR5, UR5, 0x1, URZ ;  /* 0x0000000105057890 */ /* 0x000fe4000fffe03f */
[----:B------:R-:W2:Y:S01]  /*2120*/  LDS.128 R32, [R17.X4+UR4+0x400] ;  /* 0x0004000411207984 */ /* 0x000ea20008004c00 */
[----:B------:R-:W-:Y:S01]  /*2130*/  SEL R16, R16, RZ, !P0 ;  /* 0x000000ff10107207 */ /* 0x000fe20004000000 */
[----:B------:R-:W-:-:S02]  /*2140*/  UISETP.GE.AND UP1, UPT, UR5, 0x4, UPT ;  /* 0x000000040500788c */ /* 0x000fc4000bf26270 */
[----:B------:R-:W3:Y:S02]  /*2150*/  LDS.128 R28, [R17.X4+UR4+0x600] ;  /* 0x00060004111c7984 */ /* 0x000ee40008004c00 */
[----:B------:R-:W-:Y:S02]  /*2160*/  USEL UR5, UR5, URZ, !UP1 ;  /* 0x0000003f05057287 */ /* 0x000fe4000c800000 */
[----:B------:R-:W4:Y:S02]  /*2170*/  LDS.128 R40, [R17.X4+UR4] ;  /* 0x0000000411287984 */ /* 0x000f240008004c00 */
[----:B------:R-:W-:Y:S02]  /*2180*/  ULEA UR8, UR5, 0x20000, 0xe ;  /* 0x0002000005087891 */ /* 0x000fe4000f8e703f */
[----:B------:R-:W5:Y:S04]  /*2190*/  LDS.128 R64, [R74+0x200] ;  /* 0x000200004a407984 */ /* 0x000f680000000c00 */
[----:B------:R-:W5:Y:S04]  /*21a0*/  LDS.128 R56, [R74+0x400] ;  /* 0x000400004a387984 */ /* 0x000f680000000c00 */
[----:B------:R-:W5:Y:S01]  /*21b0*/  LDS.128 R24, [R74+0x600] ;  /* 0x000600004a187984 */ /* 0x000f620000000c00 */
[-C--:B-1----:R-:W-:Y:S01]  /*21c0*/  FFMA R48, R36, R60.reuse, R48 ;  /* 0x0000003c24307223 */ /* 0x082fe20000000030 */
[----:B--2---:R-:W-:-:S03]  /*21d0*/  FFMA R44, R32, R60, R44 ;  /* 0x0000003c202c7223 */ /* 0x004fc6000000002c */
[-C--:B------:R-:W-:Y:S01]  /*21e0*/  FFMA R69, R37, R61.reuse, R48 ;  /* 0x0000003d25457223 */ /* 0x080fe20000000030 */
[-C--:B---3--:R-:W-:Y:S01]  /*21f0*/  FFMA R20, R28, R60.reuse, R20 ;  /* 0x0000003c1c147223 */ /* 0x088fe20000000014 */
[-C--:B------:R-:W-:Y:S01]  /*2200*/  FFMA R71, R33, R61.reuse, R44 ;  /* 0x0000003d21477223 */ /* 0x080fe2000000002c */
[----:B----4-:R-:W-:Y:S02]  /*2210*/  FFMA R52, R40, R60, R52 ;  /* 0x0000003c28347223 */ /* 0x010fe40000000034 */
[-C--:B------:R-:W-:Y:S01]  /*2220*/  FFMA R125, R29, R61.reuse, R20 ;  /* 0x0000003d1d7d7223 */ /* 0x080fe20000000014 */
[----:B------:R-:W-:Y:S01]  /*2230*/  FFMA R60, R34, R62, R71 ;  /* 0x0000003e223c7223 */ /* 0x000fe20000000047 */
[-C--:B-----5:R-:W-:Y:S01]  /*2240*/  FFMA R20, R40, R64.reuse, R53 ;  /* 0x0000004028147223 */ /* 0x0a0fe20000000035 */
[-C--:B------:R-:W-:Y:S01]  /*2250*/  FFMA R44, R36, R64.reuse, R49 ;  /* 0x00000040242c7223 */ /* 0x080fe20000000031 */
[-C--:B------:R-:W-:Y:S01]  /*2260*/  FFMA R48, R32, R64.reuse, R45 ;  /* 0x0000004020307223 */ /* 0x080fe2000000002d */
[C---:B------:R-:W-:Y:S01]  /*2270*/  FFMA R75, R41.reuse, R61, R52 ;  /* 0x0000003d294b7223 */ /* 0x040fe20000000034 */
[----:B------:R-:W-:Y:S01]  /*2280*/  FFMA R64, R28, R64, R21 ;  /* 0x000000401c407223 */ /* 0x000fe20000000015 */
[-C--:B------:R-:W-:Y:S01]  /*2290*/  FFMA R21, R41, R65.reuse, R20 ;  /* 0x0000004129157223 */ /* 0x080fe20000000014 */
[-C--:B------:R-:W-:Y:S01]  /*22a0*/  FFMA R45, R37, R65.reuse, R44 ;  /* 0x00000041252d7223 */ /* 0x080fe2000000002c */
[-C--:B------:R-:W-:Y:S01]  /*22b0*/  FFMA R49, R33, R65.reuse, R48 ;  /* 0x0000004121317223 */ /* 0x080fe20000000030 */
[-C--:B------:R-:W-:Y:S01]  /*22c0*/  FFMA R50, R36, R56.reuse, R50 ;  /* 0x0000003824327223 */ /* 0x080fe20000000032 */
[-C--:B------:R-:W-:Y:S01]  /*22d0*/  FFMA R46, R32, R56.reuse, R46 ;  /* 0x00000038202e7223 */ /* 0x080fe2000000002e */
[-C--:B------:R-:W-:Y:S01]  /*22e0*/  FFMA R54, R40, R56.reuse, R54 ;  /* 0x0000003828367223 */ /* 0x080fe20000000036 */
[----:B------:R-:W-:Y:S01]  /*22f0*/  FFMA R22, R28, R56, R22 ;  /* 0x000000381c167223 */ /* 0x000fe20000000016 */
[-C--:B------:R-:W-:Y:S01]  /*2300*/  FFMA R75, R42, R62.reuse, R75 ;  /* 0x0000003e2a4b7223 */ /* 0x080fe2000000004b */
[-C--:B------:R-:W-:Y:S01]  /*2310*/  FFMA R61, R38, R62.reuse, R69 ;  /* 0x0000003e263d7223 */ /* 0x080fe20000000045 */
[----:B------:R-:W-:Y:S01]  /*2320*/  FFMA R53, R29, R65, R64 ;  /* 0x000000411d357223 */ /* 0x000fe20000000040 */
[----:B------:R-:W-:Y:S01]  /*2330*/  FFMA R62, R30, R62, R125 ;  /* 0x0000003e1e3e7223 */ /* 0x000fe2000000007d */
[-C--:B------:R-:W-:Y:S01]  /*2340*/  FFMA R124, R42, R66.reuse, R21 ;  /* 0x000000422a7c7223 */ /* 0x080fe20000000015 */
[-C--:B------:R-:W-:Y:S01]  /*2350*/  FFMA R65, R38, R66.reuse, R45 ;  /* 0x0000004226417223 */ /* 0x080fe2000000002d */
[----:B------:R-:W-:Y:S01]  /*2360*/  FFMA R64, R34, R66, R49 ;  /* 0x0000004222407223 */ /* 0x000fe20000000031 */
[-C--:B------:R-:W-:Y:S01]  /*2370*/  FFMA R21, R37, R57.reuse, R50 ;  /* 0x0000003925157223 */ /* 0x080fe20000000032 */
        /* <DEDUP_REMOVED lines=10> */
[C---:B------:R-:W-:Y:S01]  /*2420*/  FFMA R58, R30.reuse, R58, R49 ;  /* 0x0000003a1e3a7223 */ /* 0x040fe20000000031 */
[-C--:B------:R-:W-:Y:S01]  /*2430*/  FFMA R41, R41, R25.reuse, R40 ;  /* 0x0000001929297223 */ /* 0x080fe20000000028 */
[-C--:B------:R-:W-:Y:S01]  /*2440*/  FFMA R37, R37, R25.reuse, R36 ;  /* 0x0000001925257223 */ /* 0x080fe20000000024 */
[-C--:B------:R-:W-:Y:S01]  /*2450*/  FFMA R33, R33, R25.reuse, R32 ;  /* 0x0000001921217223 */ /* 0x080fe20000000020 */
[----:B------:R-:W-:Y:S01]  /*2460*/  FFMA R66, R30, R66, R53 ;  /* 0x000000421e427223 */ /* 0x000fe20000000035 */
[----:B------:R-:W-:Y:S01]  /*2470*/  FFMA R25, R29, R25, R24 ;  /* 0x000000191d197223 */ /* 0x000fe20000000018 */
[----:B------:R-:W-:Y:S01]  /*2480*/  LDS.128 R68, [R17.X4+UR4+0x10] ;  /* 0x0000100411447984 */ /* 0x000fe20008004c00 */
[-C--:B------:R-:W-:Y:S01]  /*2490*/  FFMA R42, R42, R26.reuse, R41 ;  /* 0x0000001a2a2a7223 */ /* 0x080fe20000000029 */
[-C--:B------:R-:W-:Y:S01]  /*24a0*/  FFMA R38, R38, R26.reuse, R37 ;  /* 0x0000001a26267223 */ /* 0x080fe20000000025 */
[-C--:B------:R-:W-:Y:S01]  /*24b0*/  FFMA R34, R34, R26.reuse, R33 ;  /* 0x0000001a22227223 */ /* 0x080fe20000000021 */
[----:B------:R-:W1:Y:S01]  /*24c0*/  LDS.128 R44, [R74+0x210] ;  /* 0x000210004a2c7984 */ /* 0x000e620000000c00 */
[----:B------:R-:W-:Y:S01]  /*24d0*/  FFMA R26, R30, R26, R25 ;  /* 0x0000001a1e1a7223 */ /* 0x000fe20000000019 */
[-C--:B------:R-:W-:Y:S01]  /*24e0*/  FFMA R30, R39, R67.reuse, R65 ;  /* 0x00000043271e7223 */ /* 0x080fe20000000041 */
[-C--:B------:R-:W-:Y:S01]  /*24f0*/  FFMA R29, R35, R67.reuse, R64 ;  /* 0x00000043231d7223 */ /* 0x080fe20000000040 */
[----:B------:R-:W2:Y:S01]  /*2500*/  LDS.128 R48, [R74+0x610] ;  /* 0x000610004a307984 */ /* 0x000ea20000000c00 */
[-C--:B------:R-:W-:Y:S01]  /*2510*/  FFMA R124, R43, R67.reuse, R124 ;  /* 0x000000432b7c7223 */ /* 0x080fe2000000007c */
[----:B------:R-:W-:Y:S01]  /*2520*/  FFMA R28, R31, R67, R66 ;  /* 0x000000431f1c7223 */ /* 0x000fe20000000042 */
[-C--:B------:R-:W-:Y:S01]  /*2530*/  FFMA R36, R39, R59.reuse, R57 ;  /* 0x0000003b27247223 */ /* 0x080fe20000000039 */
[----:B------:R-:W3:Y:S01]  /*2540*/  LDS.128 R20, [R74+0x10] ;  /* 0x000010004a147984 */ /* 0x000ee20000000c00 */
[-C--:B------:R-:W-:Y:S01]  /*2550*/  FFMA R33, R35, R59.reuse, R56 ;  /* 0x0000003b23217223 */ /* 0x080fe20000000038 */
[-C--:B------:R-:W-:Y:S01]  /*2560*/  FFMA R125, R43, R59.reuse, R125 ;  /* 0x0000003b2b7d7223 */ /* 0x080fe2000000007d */
[----:B------:R-:W-:Y:S01]  /*2570*/  FFMA R32, R31, R59, R58 ;  /* 0x0000003b1f207223 */ /* 0x000fe2000000003a */
[----:B------:R-:W4:Y:S01]  /*2580*/  LDS.128 R52, [R74+0x410] ;  /* 0x000410004a347984 */ /* 0x000f220000000c00 */
[-C--:B------:R-:W-:Y:S01]  /*2590*/  FFMA R75, R43, R63.reuse, R75 ;  /* 0x0000003f2b4b7223 */ /* 0x080fe2000000004b */
[-C--:B------:R-:W-:Y:S01]  /*25a0*/  FFMA R61, R39, R63.reuse, R61 ;  /* 0x0000003f273d7223 */ /* 0x080fe2000000003d */
[----:B------:R-:W-:Y:S01]  /*25b0*/  FFMA R62, R31, R63, R62 ;  /* 0x0000003f1f3e7223 */ /* 0x000fe2000000003e */
[----:B------:R-:W5:Y:S01]  /*25c0*/  LDS.128 R64, [R17.X4+UR4+0x210] ;  /* 0x0002100411407984 */ /* 0x000f620008004c00 */
[-C--:B------:R-:W-:Y:S01]  /*25d0*/  FFMA R43, R43, R27.reuse, R42 ;  /* 0x0000001b2b2b7223 */ /* 0x080fe2000000002a */
[-C--:B------:R-:W-:Y:S01]  /*25e0*/  FFMA R39, R39, R27.reuse, R38 ;  /* 0x0000001b27277223 */ /* 0x080fe20000000026 */
[-C--:B------:R-:W-:Y:S01]  /*25f0*/  FFMA R34, R35, R27.reuse, R34 ;  /* 0x0000001b23227223 */ /* 0x080fe20000000022 */
[----:B------:R-:W5:Y:S01]  /*2600*/  LDS.128 R56, [R17.X4+UR4+0x410] ;  /* 0x0004100411387984 */ /* 0x000f620008004c00 */
[----:B------:R-:W-:Y:S01]  /*2610*/  FFMA R31, R31, R27, R26 ;  /* 0x0000001b1f1f7223 */ /* 0x000fe2000000001a */
[----:B------:R-:W-:-:S02]  /*2620*/  FFMA R60, R35, R63, R60 ;  /* 0x0000003f233c7223 */ /* 0x000fc4000000003c */
[----:B------:R-:W5:Y:S01]  /*2630*/  LDS.128 R24, [R17.X4+UR4+0x610] ;  /* 0x0006100411187984 */ /* 0x000f620008004c00 */
[C---:B-1----:R-:W-:Y:S01]  /*2640*/  FFMA R124, R68.reuse, R44, R124 ;  /* 0x0000002c447c7223 */ /* 0x042fe2000000007c */
[----:B--2---:R-:W-:-:S03]  /*2650*/  FFMA R40, R68, R48, R43 ;  /* 0x0000003044287223 */ /* 0x004fc6000000002b */
[C---:B------:R-:W-:Y:S01]  /*2660*/  FFMA R41, R69.reuse, R45, R124 ;  /* 0x0000002d45297223 */ /* 0x040fe2000000007c */
[C---:B---3--:R-:W-:Y:S01]  /*2670*/  FFMA R38, R68.reuse, R20, R75 ;  /* 0x0000001444267223 */ /* 0x048fe2000000004b */
[C---:B------:R-:W-:Y:S01]  /*2680*/  FFMA R35, R69.reuse, R49, R40 ;  /* 0x0000003145237223 */ /* 0x040fe20000000028 */
[----:B----4-:R-:W-:Y:S02]  /*2690*/  FFMA R68, R68, R52, R125 ;  /* 0x0000003444447223 */ /* 0x010fe4000000007d */
[C---:B------:R-:W-:Y:S02]  /*26a0*/  FFMA R75, R69.reuse, R21, R38 ;  /* 0x00000015454b7223 */ /* 0x040fe40000000026 */
[----:B------:R-:W-:Y:S01]  /*26b0*/  FFMA R37, R69, R53, R68 ;  /* 0x0000003545257223 */ /* 0x000fe20000000044 */
[C---:B-----5:R-:W-:Y:S01]  /*26c0*/  FFMA R38, R64.reuse, R20, R61 ;  /* 0x0000001440267223 */ /* 0x060fe2000000003d */
[C---:B------:R-:W-:Y:S01]  /*26d0*/  FFMA R30, R64.reuse, R44, R30 ;  /* 0x0000002c401e7223 */ /* 0x040fe2000000001e */
[C---:B------:R-:W-:Y:S01]  /*26e0*/  FFMA R36, R64.reuse, R52, R36 ;  /* 0x0000003440247223 */ /* 0x040fe20000000024 */
[----:B------:R-:W-:Y:S01]  /*26f0*/  FFMA R64, R64, R48, R39 ;  /* 0x0000003040407223 */ /* 0x000fe20000000027 */
[C---:B------:R-:W-:Y:S01]  /*2700*/  FFMA R69, R70.reuse, R46, R41 ;  /* 0x0000002e46457223 */ /* 0x040fe20000000029 */
        /* <DEDUP_REMOVED lines=21> */
[----:B------:R-:W-:Y:S01]  /*2860*/  FFMA R32, R24, R52, R32 ;  /* 0x0000003418207223 */ /* 0x000fe20000000020 */
[C---:B------:R-:W-:Y:S01]  /*2870*/  FFMA R124, R58.reuse, R22, R37 ;  /* 0x000000163a7c7223 */ /* 0x040fe20000000025 */
[C---:B------:R-:W-:Y:S01]  /*2880*/  FFMA R56, R58.reuse, R46, R35 ;  /* 0x0000002e3a387223 */ /* 0x040fe20000000023 */
[C---:B------:R-:W-:Y:S01]  /*2890*/  FFMA R57, R58.reuse, R54, R33 ;  /* 0x000000363a397223 */ /* 0x040fe20000000021 */
[----:B------:R-:W-:Y:S01]  /*28a0*/  FFMA R58, R58, R50, R29 ;  /* 0x000000323a3a7223 */ /* 0x000fe2000000001d */
[----:B------:R-:W-:Y:S01]  /*28b0*/  FFMA R24, R24, R48, R31 ;  /* 0x0000003018187223 */ /* 0x000fe2000000001f */
[C---:B------:R-:W-:Y:S01]  /*28c0*/  FFMA R21, R25.reuse, R21, R62 ;  /* 0x0000001519157223 */ /* 0x040fe2000000003e */
[C---:B------:R-:W-:Y:S01]  /*28d0*/  FFMA R45, R25.reuse, R45, R28 ;  /* 0x0000002d192d7223 */ /* 0x040fe2000000001c */
[C---:B------:R-:W-:Y:S01]  /*28e0*/  FFMA R53, R25.reuse, R53, R32 ;  /* 0x0000003519357223 */ /* 0x040fe20000000020 */
[----:B------:R-:W-:Y:S01]  /*28f0*/  LDS.128 R60, [R17.X4+UR4+0x20] ;  /* 0x00002004113c7984 */ /* 0x000fe20008004c00 */
[----:B------:R-:W-:Y:S01]  /*2900*/  FFMA R25, R25, R49, R24 ;  /* 0x0000003119197223 */ /* 0x000fe20000000018 */
[C---:B------:R-:W-:Y:S01]  /*2910*/  FFMA R22, R26.reuse, R22, R21 ;  /* 0x000000161a167223 */ /* 0x040fe20000000015 */
[C---:B------:R-:W-:Y:S01]  /*2920*/  FFMA R24, R26.reuse, R46, R45 ;  /* 0x0000002e1a187223 */ /* 0x040fe2000000002d */
[----:B------:R-:W1:Y:S01]  /*2930*/  LDS.128 R40, [R74+0x220] ;  /* 0x000220004a287984 */ /* 0x000e620000000c00 */
[C---:B------:R-:W-:Y:S01]  /*2940*/  FFMA R20, R67.reuse, R51, R66 ;  /* 0x0000003343147223 */ /* 0x040fe20000000042 */
[C---:B------:R-:W-:Y:S01]  /*2950*/  FFMA R21, R67.reuse, R55, R64 ;  /* 0x0000003743157223 */ /* 0x040fe20000000040 */
[C---:B------:R-:W-:Y:S01]  /*2960*/  FFMA R46, R67.reuse, R47, R65 ;  /* 0x0000002f432e7223 */ /* 0x040fe20000000041 */
[----:B------:R-:W2:Y:S01]  /*2970*/  LDS.128 R36, [R74+0x420] ;  /* 0x000420004a247984 */ /* 0x000ea20000000c00 */
[----:B------:R-:W-:Y:S01]  /*2980*/  FFMA R125, R67, R23, R125 ;  /* 0x00000017437d7223 */ /* 0x000fe2000000007d */
[C---:B------:R-:W-:Y:S01]  /*2990*/  FFMA R54, R26.reuse, R54, R53 ;  /* 0x000000361a367223 */ /* 0x040fe20000000035 */
[----:B------:R-:W-:Y:S01]  /*29a0*/  FFMA R26, R26, R50, R25 ;  /* 0x000000321a1a7223 */ /* 0x000fe20000000019 */
[----:B------:R-:W3:Y:S01]  /*29b0*/  LDS.128 R28, [R74+0x20] ;  /* 0x000020004a1c7984 */ /* 0x000ee20000000c00 */
[C---:B------:R-:W-:Y:S01]  /*29c0*/  FFMA R44, R59.reuse, R51, R58 ;  /* 0x000000333b2c7223 */ /* 0x040fe2000000003a */
[C---:B------:R-:W-:Y:S01]  /*29d0*/  FFMA R45, R59.reuse, R55, R57 ;  /* 0x000000373b2d7223 */ /* 0x040fe20000000039 */
[C---:B------:R-:W-:Y:S01]  /*29e0*/  FFMA R48, R59.reuse, R47, R56 ;  /* 0x0000002f3b307223 */ /* 0x040fe20000000038 */
[----:B------:R-:W4:Y:S01]  /*29f0*/  LDS.128 R32, [R74+0x620] ;  /* 0x000620004a207984 */ /* 0x000f220000000c00 */
[----:B------:R-:W-:Y:S01]  /*2a00*/  FFMA R124, R59, R23, R124 ;  /* 0x000000173b7c7223 */ /* 0x000fe2000000007c */
[C---:B------:R-:W-:Y:S01]  /*2a10*/  FFMA R69, R71.reuse, R47, R69 ;  /* 0x0000002f47457223 */ /* 0x040fe20000000045 */
[C---:B------:R-:W-:Y:S01]  /*2a20*/  FFMA R68, R71.reuse, R51, R68 ;  /* 0x0000003347447223 */ /* 0x040fe20000000044 */
[----:B------:R-:W5:Y:S01]  /*2a30*/  LDS.128 R64, [R17.X4+UR4+0x220] ;  /* 0x0002200411407984 */ /* 0x000f620008004c00 */
[----:B------:R-:W-:Y:S01]  /*2a40*/  FFMA R70, R71, R55, R70 ;  /* 0x0000003747467223 */ /* 0x000fe20000000046 */
[C---:B------:R-:W-:Y:S01]  /*2a50*/  FFMA R51, R27.reuse, R51, R26 ;  /* 0x000000331b337223 */ /* 0x040fe2000000001a */
[C---:B------:R-:W-:Y:S01]  /*2a60*/  FFMA R55, R27.reuse, R55, R54 ;  /* 0x000000371b377223 */ /* 0x040fe20000000036 */
[----:B------:R-:W5:Y:S01]  /*2a70*/  LDS.128 R56, [R17.X4+UR4+0x420] ;  /* 0x0004200411387984 */ /* 0x000f620008004c00 */
[C---:B------:R-:W-:Y:S01]  /*2a80*/  FFMA R47, R27.reuse, R47, R24 ;  /* 0x0000002f1b2f7223 */ /* 0x040fe20000000018 */
[-C--:B------:R-:W-:Y:S01]  /*2a90*/  FFMA R22, R27, R23.reuse, R22 ;  /* 0x000000171b167223 */ /* 0x080fe20000000016 */
[----:B------:R-:W-:Y:S01]  /*2aa0*/  FFMA R75, R71, R23, R75 ;  /* 0x00000017474b7223 */ /* 0x000fe2000000004b */
[----:B------:R-:W5:Y:S01]  /*2ab0*/  LDS.128 R24, [R17.X4+UR4+0x620] ;  /* 0x0006200411187984 */ /* 0x000f620008004c00 */
[C---:B-1----:R-:W-:Y:S01]  /*2ac0*/  FFMA R52, R60.reuse, R40, R69 ;  /* 0x000000283c347223 */ /* 0x042fe20000000045 */
[----:B--2---:R-:W-:-:S03]  /*2ad0*/  FFMA R70, R60, R36, R70 ;  /* 0x000000243c467223 */ /* 0x004fc60000000046 */
[C---:B------:R-:W-:Y:S01]  /*2ae0*/  FFMA R53, R61.reuse, R41, R52 ;  /* 0x000000293d357223 */ /* 0x040fe20000000034 */
[C---:B---3--:R-:W-:Y:S01]  /*2af0*/  FFMA R50, R60.reuse, R28, R75 ;  /* 0x0000001c3c327223 */ /* 0x048fe2000000004b */
[C---:B------:R-:W-:Y:S01]  /*2b00*/  FFMA R49, R61.reuse, R37, R70 ;  /* 0x000000253d317223 */ /* 0x040fe20000000046 */
[----:B----4-:R-:W-:Y:S02]  /*2b10*/  FFMA R68, R60, R32, R68 ;  /* 0x000000203c447223 */ /* 0x010fe40000000044 */
[C---:B------:R-:W-:Y:S01]  /*2b20*/  FFMA R75, R61.reuse, R29, R50 ;  /* 0x0000001d3d4b7223 */ /* 0x040fe20000000032 */
[----:B------:R-:W-:Y:S01]  /*2b30*/  FFMA R60, R62, R38, R49 ;  /* 0x000000263e3c7223 */ /* 0x000fe20000000031 */
[----:B------:R-:W-:Y:S01]  /*2b40*/  FFMA R23, R61, R33, R68 ;  /* 0x000000213d177223 */ /* 0x000fe20000000044 */
[C---:B-----5:R-:W-:Y:S01]  /*2b50*/  FFMA R50, R64.reuse, R28, R125 ;  /* 0x0000001c40327223 */ /* 0x060fe2000000007d */
        /* <DEDUP_REMOVED lines=34> */
[----:B------:R-:W-:Y:S01]  /*2d80*/  LDS.128 R68, [R17.X4+UR4+0x30] ;  /* 0x0000300411447984 */ /* 0x000fe20008004c00 */
[C---:B------:R-:W-:Y:S01]  /*2d90*/  FFMA R30, R26.reuse, R30, R29 ;  /* 0x0000001e1a1e7223 */ /* 0x040fe2000000001d */
[C---:B------:R-:W-:Y:S01]  /*2da0*/  FFMA R42, R26.reuse, R42, R41 ;  /* 0x0000002a1a2a7223 */ /* 0x040fe20000000029 */
[C---:B------:R-:W-:Y:S01]  /*2db0*/  FFMA R38, R26.reuse, R38, R37 ;  /* 0x000000261a267223 */ /* 0x040fe20000000025 */
[----:B------:R-:W1:Y:S01]  /*2dc0*/  LDS.128 R44, [R74+0x230] ;  /* 0x000230004a2c7984 */ /* 0x000e620000000c00 */
[----:B------:R-:W-:Y:S01]  /*2dd0*/  FFMA R26, R26, R34, R25 ;  /* 0x000000221a1a7223 */ /* 0x000fe20000000019 */
[C---:B------:R-:W-:Y:S01]  /*2de0*/  FFMA R28, R67.reuse, R35, R66 ;  /* 0x00000023431c7223 */ /* 0x040fe20000000042 */
[C---:B------:R-:W-:Y:S01]  /*2df0*/  FFMA R29, R67.reuse, R39, R64 ;  /* 0x00000027431d7223 */ /* 0x040fe20000000040 */
[----:B------:R-:W2:Y:S01]  /*2e00*/  LDS.128 R48, [R74+0x430] ;  /* 0x000430004a307984 */ /* 0x000ea20000000c00 */
[C---:B------:R-:W-:Y:S01]  /*2e10*/  FFMA R34, R67.reuse, R43, R65 ;  /* 0x0000002b43227223 */ /* 0x040fe20000000041 */
[----:B------:R-:W-:Y:S01]  /*2e20*/  FFMA R125, R67, R31, R125 ;  /* 0x0000001f437d7223 */ /* 0x000fe2000000007d */
[C---:B------:R-:W-:Y:S01]  /*2e30*/  FFMA R32, R59.reuse, R35, R58 ;  /* 0x000000233b207223 */ /* 0x040fe2000000003a */
[----:B------:R-:W3:Y:S01]  /*2e40*/  LDS.128 R20, [R74+0x30] ;  /* 0x000030004a147984 */ /* 0x000ee20000000c00 */
[C---:B------:R-:W-:Y:S01]  /*2e50*/  FFMA R33, R59.reuse, R39, R56 ;  /* 0x000000273b217223 */ /* 0x040fe20000000038 */
[C---:B------:R-:W-:Y:S01]  /*2e60*/  FFMA R124, R59.reuse, R43, R124 ;  /* 0x0000002b3b7c7223 */ /* 0x040fe2000000007c */
[----:B------:R-:W-:Y:S01]  /*2e70*/  FFMA R36, R59, R31, R57 ;  /* 0x0000001f3b247223 */ /* 0x000fe20000000039 */
[----:B------:R-:W4:Y:S01]  /*2e80*/  LDS.128 R52, [R74+0x630] ;  /* 0x000630004a347984 */ /* 0x000f220000000c00 */
[C---:B------:R-:W-:Y:S01]  /*2e90*/  FFMA R60, R63.reuse, R39, R60 ;  /* 0x000000273f3c7223 */ /* 0x040fe2000000003c */
[-C--:B------:R-:W-:Y:S01]  /*2ea0*/  FFMA R62, R63, R35.reuse, R62 ;  /* 0x000000233f3e7223 */ /* 0x080fe2000000003e */
[C---:B------:R-:W-:Y:S01]  /*2eb0*/  FFMA R35, R27.reuse, R35, R26 ;  /* 0x000000231b237223 */ /* 0x040fe2000000001a */
[----:B------:R-:W5:Y:S01]  /*2ec0*/  LDS.128 R64, [R17.X4+UR4+0x230] ;  /* 0x0002300411407984 */ /* 0x000f620008004c00 */
[C---:B------:R-:W-:Y:S01]  /*2ed0*/  FFMA R39, R27.reuse, R39, R38 ;  /* 0x000000271b277223 */ /* 0x040fe20000000026 */
[C---:B------:R-:W-:Y:S01]  /*2ee0*/  FFMA R42, R27.reuse, R43, R42 ;  /* 0x0000002b1b2a7223 */ /* 0x040fe2000000002a */
[----:B------:R-:W-:Y:S01]  /*2ef0*/  FFMA R30, R27, R31, R30 ;  /* 0x0000001f1b1e7223 */ /* 0x000fe2000000001e */
[----:B------:R-:W5:Y:S01]  /*2f00*/  LDS.128 R56, [R17.X4+UR4+0x430] ;  /* 0x0004300411387984 */ /* 0x000f620008004c00 */
[C---:B------:R-:W-:Y:S01]  /*2f10*/  FFMA R61, R63.reuse, R43, R61 ;  /* 0x0000002b3f3d7223 */ /* 0x040fe2000000003d */
[----:B------:R-:W-:-:S02]  /*2f20*/  FFMA R75, R63, R31, R75 ;  /* 0x0000001f3f4b7223 */ /* 0x000fc4000000004b */
[----:B------:R-:W5:Y:S01]  /*2f30*/  LDS.128 R24, [R17.X4+UR4+0x630] ;  /* 0x0006300411187984 */ /* 0x000f620008004c00 */
[C---:B-1----:R-:W-:Y:S01]  /*2f40*/  FFMA R40, R68.reuse, R44, R61 ;  /* 0x0000002c44287223 */ /* 0x042fe2000000003d */
[C---:B--2---:R-:W-:Y:S01]  /*2f50*/  FFMA R60, R68.reuse, R48, R60 ;  /* 0x00000030443c7223 */ /* 0x044fe2000000003c */
[C---:B---3--:R-:W-:Y:S02]  /*2f60*/  FFMA R38, R68.reuse, R20, R75 ;  /* 0x0000001444267223 */ /* 0x048fe4000000004b */
[C---:B------:R-:W-:Y:S01]  /*2f70*/  FFMA R75, R69.reuse, R45, R40 ;  /* 0x0000002d454b7223 */ /* 0x040fe20000000028 */
[C---:B------:R-:W-:Y:S01]  /*2f80*/  FFMA R37, R69.reuse, R49, R60 ;  /* 0x0000003145257223 */ /* 0x040fe2000000003c */
[----:B----4-:R-:W-:Y:S01]  /*2f90*/  FFMA R62, R68, R52, R62 ;  /* 0x00000034443e7223 */ /* 0x010fe2000000003e */
[C---:B------:R-:W-:Y:S01]  /*2fa0*/  FFMA R41, R69.reuse, R21, R38 ;  /* 0x0000001545297223 */ /* 0x040fe20000000026 */
        /* <DEDUP_REMOVED lines=38> */
[----:B------:R-:W-:Y:S01]  /*3210*/  FFMA R25, R25, R53, R24 ;  /* 0x0000003519197223 */ /* 0x000fe20000000018 */
[----:B------:R-:W1:Y:S01]  /*3220*/  LDS.128 R40, [R74+0x240] ;  /* 0x000240004a287984 */ /* 0x000e620000000c00 */
[C---:B------:R-:W-:Y:S01]  /*3230*/  FFMA R20, R67.reuse, R55, R66 ;  /* 0x0000003743147223 */ /* 0x040fe20000000042 */
[C---:B------:R-:W-:Y:S01]  /*3240*/  FFMA R44, R67.reuse, R51, R64 ;  /* 0x00000033432c7223 */ /* 0x040fe20000000040 */
[C---:B------:R-:W-:Y:S01]  /*3250*/  FFMA R45, R67.reuse, R47, R65 ;  /* 0x0000002f432d7223 */ /* 0x040fe20000000041 */
[----:B------:R-:W2:Y:S01]  /*3260*/  LDS.128 R36, [R74+0x440] ;  /* 0x000440004a247984 */ /* 0x000ea20000000c00 */
[----:B------:R-:W-:Y:S01]  /*3270*/  FFMA R125, R67, R23, R125 ;  /* 0x00000017437d7223 */ /* 0x000fe2000000007d */
[C---:B------:R-:W-:Y:S01]  /*3280*/  FFMA R22, R26.reuse, R22, R21 ;  /* 0x000000161a167223 */ /* 0x040fe20000000015 */
[C---:B------:R-:W-:Y:S01]  /*3290*/  FFMA R50, R26.reuse, R50, R49 ;  /* 0x000000321a327223 */ /* 0x040fe20000000031 */
[----:B------:R-:W3:Y:S01]  /*32a0*/  LDS.128 R28, [R74+0x40] ;  /* 0x000040004a1c7984 */ /* 0x000ee20000000c00 */
[----:B------:R-:W-:Y:S01]  /*32b0*/  FFMA R26, R26, R54, R25 ;  /* 0x000000361a1a7223 */ /* 0x000fe20000000019 */
[C---:B------:R-:W-:Y:S01]  /*32c0*/  FFMA R21, R59.reuse, R55, R58 ;  /* 0x000000373b157223 */ /* 0x040fe2000000003a */
[C---:B------:R-:W-:Y:S01]  /*32d0*/  FFMA R124, R59.reuse, R51, R124 ;  /* 0x000000333b7c7223 */ /* 0x040fe2000000007c */
[----:B------:R-:W4:Y:S01]  /*32e0*/  LDS.128 R32, [R74+0x640] ;  /* 0x000640004a207984 */ /* 0x000f220000000c00 */
[C---:B------:R-:W-:Y:S01]  /*32f0*/  FFMA R48, R59.reuse, R47, R57 ;  /* 0x0000002f3b307223 */ /* 0x040fe20000000039 */
[----:B------:R-:W-:Y:S01]  /*3300*/  FFMA R49, R59, R23, R56 ;  /* 0x000000173b317223 */ /* 0x000fe20000000038 */
[C---:B------:R-:W-:Y:S01]  /*3310*/  FFMA R68, R71.reuse, R51, R68 ;  /* 0x0000003347447223 */ /* 0x040fe20000000044 */
[----:B------:R-:W5:Y:S01]  /*3320*/  LDS.128 R64, [R17.X4+UR4+0x240] ;  /* 0x0002400411407984 */ /* 0x000f620008004c00 */
[-C--:B------:R-:W-:Y:S01]  /*3330*/  FFMA R70, R71, R55.reuse, R70 ;  /* 0x0000003747467223 */ /* 0x080fe20000000046 */
[C---:B------:R-:W-:Y:S01]  /*3340*/  FFMA R55, R27.reuse, R55, R26 ;  /* 0x000000371b377223 */ /* 0x040fe2000000001a */
[C---:B------:R-:W-:Y:S01]  /*3350*/  FFMA R51, R27.reuse, R51, R50 ;  /* 0x000000331b337223 */ /* 0x040fe20000000032 */
[----:B------:R-:W5:Y:S01]  /*3360*/  LDS.128 R56, [R17.X4+UR4+0x440] ;  /* 0x0004400411387984 */ /* 0x000f620008004c00 */
[C---:B------:R-:W-:Y:S01]  /*3370*/  FFMA R46, R27.reuse, R47, R46 ;  /* 0x0000002f1b2e7223 */ /* 0x040fe2000000002e */
[----:B------:R-:W-:Y:S01]  /*3380*/  FFMA R22, R27, R23, R22 ;  /* 0x000000171b167223 */ /* 0x000fe20000000016 */
[C---:B------:R-:W-:Y:S01]  /*3390*/  FFMA R75, R71.reuse, R47, R75 ;  /* 0x0000002f474b7223 */ /* 0x040fe2000000004b */
[----:B------:R-:W5:Y:S01]  /*33a0*/  LDS.128 R24, [R17.X4+UR4+0x640] ;  /* 0x0006400411187984 */ /* 0x000f620008004c00 */
[----:B------:R-:W-:-:S02]  /*33b0*/  FFMA R69, R71, R23, R69 ;  /* 0x0000001747457223 */ /* 0x000fc40000000045 */
        /* <DEDUP_REMOVED lines=29> */
[----:B------:R-:W-:Y:S01]  /*3590*/  FFMA R36, R24, R36, R51 ;  /* 0x0000002418247223 */ /* 0x000fe20000000033 */
[----:B------:R-:W-:Y:S01]  /*35a0*/  FFMA R66, R66, R34, R23 ;  /* 0x0000002242427223 */ /* 0x000fe20000000017 */
        /* <DEDUP_REMOVED lines=22> */
[----:B------:R-:W-:Y:S01]  /*3710*/  FFMA R125, R67, R31, R125 ;  /* 0x0000001f437d7223 */ /* 0x000fe2000000007d */
[C---:B------:R-:W-:Y:S01]  /*3720*/  FFMA R32, R59.reuse, R35, R58 ;  /* 0x000000233b207223 */ /* 0x040fe2000000003a */
[----:B------:R-:W2:Y:S01]  /*3730*/  LDS.128 R48, [R74+0x450] ;  /* 0x000450004a307984 */ /* 0x000ea20000000c00 */
[C---:B------:R-:W-:Y:S01]  /*3740*/  FFMA R33, R59.reuse, R39, R57 ;  /* 0x000000273b217223 */ /* 0x040fe20000000039 */
[C---:B------:R-:W-:Y:S01]  /*3750*/  FFMA R36, R59.reuse, R43, R56 ;  /* 0x0000002b3b247223 */ /* 0x040fe20000000038 */
[----:B------:R-:W-:Y:S01]  /*3760*/  FFMA R37, R59, R31, R124 ;  /* 0x0000001f3b257223 */ /* 0x000fe2000000007c */
[----:B------:R-:W3:Y:S01]  /*3770*/  LDS.128 R20, [R74+0x50] ;  /* 0x000050004a147984 */ /* 0x000ee20000000c00 */
[C---:B------:R-:W-:Y:S01]  /*3780*/  FFMA R60, R63.reuse, R39, R60 ;  /* 0x000000273f3c7223 */ /* 0x040fe2000000003c */
[-C--:B------:R-:W-:Y:S01]  /*3790*/  FFMA R62, R63, R35.reuse, R62 ;  /* 0x000000233f3e7223 */ /* 0x080fe2000000003e */
[C---:B------:R-:W-:Y:S01]  /*37a0*/  FFMA R35, R27.reuse, R35, R26 ;  /* 0x000000231b237223 */ /* 0x040fe2000000001a */
[----:B------:R-:W4:Y:S01]  /*37b0*/  LDS.128 R52, [R74+0x650] ;  /* 0x000650004a347984 */ /* 0x000f220000000c00 */
[C---:B------:R-:W-:Y:S01]  /*37c0*/  FFMA R39, R27.reuse, R39, R38 ;  /* 0x000000271b277223 */ /* 0x040fe20000000026 */
[C---:B------:R-:W-:Y:S01]  /*37d0*/  FFMA R42, R27.reuse, R43, R42 ;  /* 0x0000002b1b2a7223 */ /* 0x040fe2000000002a */
[----:B------:R-:W-:Y:S01]  /*37e0*/  FFMA R30, R27, R31, R30 ;  /* 0x0000001f1b1e7223 */ /* 0x000fe2000000001e */
[----:B------:R-:W5:Y:S01]  /*37f0*/  LDS.128 R64, [R17.X4+UR4+0x250] ;  /* 0x0002500411407984 */ /* 0x000f620008004c00 */
[C---:B------:R-:W-:Y:S01]  /*3800*/  FFMA R61, R63.reuse, R43, R61 ;  /* 0x0000002b3f3d7223 */ /* 0x040fe2000000003d */
[----:B------:R-:W-:-:S02]  /*3810*/  FFMA R75, R63, R31, R75 ;  /* 0x0000001f3f4b7223 */ /* 0x000fc4000000004b */
[----:B------:R-:W5:Y:S04]  /*3820*/  LDS.128 R56, [R17.X4+UR4+0x450] ;  /* 0x0004500411387984 */ /* 0x000f680008004c00 */
        /* <DEDUP_REMOVED lines=9> */
[C---:B-----5:R-:W-:Y:S01]  /*38c0*/  FFMA R28, R64.reuse, R52, R28 ;  /* 0x00000034401c7223 */ /* 0x060fe2000000001c */
[-C--:B------:R-:W-:Y:S01]  /*38d0*/  FFMA R31, R69, R53.reuse, R62 ;  /* 0x00000035451f7223 */ /* 0x080fe2000000003e */
        /* <DEDUP_REMOVED lines=10> */
[----:B------:R-:W-:Y:S01]  /*3980*/  FFMA R31, R65, R49, R40 ;  /* 0x00000031411f7223 */ /* 0x000fe20000000028 */
        /* <DEDUP_REMOVED lines=12> */
[----:B------:R-:W-:Y:S01]  /*3a50*/  FFMA R57, R58, R22, R37 ;  /* 0x000000163a397223 */ /* 0x000fe20000000025 */
[C---:B------:R-:W-:Y:S01]  /*3a60*/  FFMA R48, R24.reuse, R48, R39 ;  /* 0x0000003018307223 */ /* 0x040fe20000000027 */
[C---:B------:R-:W-:Y:S01]  /*3a70*/  FFMA R45, R25.reuse, R45, R42 ;  /* 0x0000002d192d7223 */ /* 0x040fe2000000002a */
[----:B------:R-:W-:Y:S01]  /*3a80*/  LDS.128 R60, [R17.X4+UR4+0x60] ;  /* 0x00006004113c7984 */ /* 0x000fe20008004c00 */
[----:B------:R-:W-:Y:S01]  /*3a90*/  FFMA R30, R24, R20, R30 ;  /* 0x00000014181e7223 */ /* 0x000fe2000000001e */
[C---:B------:R-:W-:Y:S01]  /*3aa0*/  FFMA R64, R58.reuse, R46, R33 ;  /* 0x0000002e3a407223 */ /* 0x040fe20000000021 */
[C---:B------:R-:W-:Y:S01]  /*3ab0*/  FFMA R56, R58.reuse, R50, R31 ;  /* 0x000000323a387223 */ /* 0x040fe2000000001f */
[----:B------:R-:W1:Y:S01]  /*3ac0*/  LDS.128 R40, [R74+0x260] ;  /* 0x000260004a287984 */ /* 0x000e620000000c00 */
[----:B------:R-:W-:Y:S01]  /*3ad0*/  FFMA R58, R58, R54, R29 ;  /* 0x000000363a3a7223 */ /* 0x000fe2000000001d */
[----:B------:R-:W-:Y:S01]  /*3ae0*/  FFMA R24, R24, R52, R35 ;  /* 0x0000003418187223 */ /* 0x000fe20000000023 */
[C---:B------:R-:W-:Y:S01]  /*3af0*/  FFMA R21, R25.reuse, R21, R30 ;  /* 0x0000001519157223 */ /* 0x040fe2000000001e */
[----:B------:R-:W2:Y:S01]  /*3b00*/  LDS.128 R36, [R74+0x460] ;  /* 0x000460004a247984 */ /* 0x000ea20000000c00 */
[----:B------:R-:W-:Y:S01]  /*3b10*/  FFMA R49, R25, R49, R48 ;  /* 0x0000003119317223 */ /* 0x000fe20000000030 */
[C---:B------:R-:W-:Y:S01]  /*3b20*/  FFMA R20, R71.reuse, R47, R69 ;  /* 0x0000002f47147223 */ /* 0x040fe20000000045 */
[C---:B------:R-:W-:Y:S01]  /*3b30*/  FFMA R22, R26.reuse, R22, R21 ;  /* 0x000000161a167223 */ /* 0x040fe20000000015 */
[----:B------:R-:W3:Y:S01]  /*3b40*/  LDS.128 R28, [R74+0x60] ;  /* 0x000060004a1c7984 */ /* 0x000ee20000000c00 */
[C---:B------:R-:W-:Y:S01]  /*3b50*/  FFMA R21, R71.reuse, R51, R68 ;  /* 0x0000003347157223 */ /* 0x040fe20000000044 */
[C---:B------:R-:W-:Y:S01]  /*3b60*/  FFMA R75, R71.reuse, R23, R75 ;  /* 0x00000017474b7223 */ /* 0x040fe2000000004b */
[----:B------:R-:W-:Y:S01]  /*3b70*/  FFMA R44, R71, R55, R70 ;  /* 0x00000037472c7223 */ /* 0x000fe20000000046 */
        /* <DEDUP_REMOVED lines=8> */
[C---:B------:R-:W-:Y:S01]  /*3c00*/  FFMA R64, R59.reuse, R47, R64 ;  /* 0x0000002f3b407223 */ /* 0x040fe20000000040 */
[----:B------:R-:W-:Y:S01]  /*3c10*/  FFMA R26, R59, R23, R57 ;  /* 0x000000173b1a7223 */ /* 0x000fe20000000039 */
[C---:B------:R-:W-:Y:S01]  /*3c20*/  FFMA R66, R67.reuse, R55, R66 ;  /* 0x0000003743427223 */ /* 0x040fe20000000042 */
[----:B------:R-:W5:Y:S01]  /*3c30*/  LDS.128 R56, [R17.X4+UR4+0x460] ;  /* 0x0004600411387984 */ /* 0x000f620008004c00 */
[----:B------:R-:W-:Y:S01]  /*3c40*/  FFMA R65, R67, R51, R65 ;  /* 0x0000003343417223 */ /* 0x000fe20000000041 */
[C---:B------:R-:W-:Y:S01]  /*3c50*/  FFMA R55, R27.reuse, R55, R54 ;  /* 0x000000371b377223 */ /* 0x040fe20000000036 */
[C---:B------:R-:W-:Y:S01]  /*3c60*/  FFMA R51, R27.reuse, R51, R50 ;  /* 0x000000331b337223 */ /* 0x040fe20000000032 */
[----:B------:R-:W-:Y:S01]  /*3c70*/  FFMA R46, R27, R47, R46 ;  /* 0x0000002f1b2e7223 */ /* 0x000fe2000000002e */
[-C--:B------:R-:W-:Y:S01]  /*3c80*/  FFMA R125, R67, R23.reuse, R125 ;  /* 0x00000017437d7223 */ /* 0x080fe2000000007d */
[----:B------:R-:W-:Y:S01]  /*3c90*/  FFMA R27, R27, R23, R22 ;  /* 0x000000171b1b7223 */ /* 0x000fe20000000016 */
[----:B------:R-:W-:Y:S01]  /*3ca0*/  FFMA R124, R67, R47, R124 ;  /* 0x0000002f437c7223 */ /* 0x000fe2000000007c */
[C---:B-1----:R-:W-:Y:S01]  /*3cb0*/  FFMA R50, R60.reuse, R40, R20 ;  /* 0x000000283c327223 */ /* 0x042fe20000000014 */
[----:B--2---:R-:W-:-:S02]  /*3cc0*/  FFMA R52, R60, R36, R21 ;  /* 0x000000243c347223 */ /* 0x004fc40000000015 */
[----:B------:R-:W1:Y:S01]  /*3cd0*/  LDS.128 R20, [R17.X4+UR4+0x660] ;  /* 0x0006600411147984 */ /* 0x000e620008004c00 */
[C---:B---3--:R-:W-:Y:S01]  /*3ce0*/  FFMA R48, R60.reuse, R28, R75 ;  /* 0x0000001c3c307223 */ /* 0x048fe2000000004b */
        /* <DEDUP_REMOVED lines=31> */
[----:B------:R-:W-:Y:S01]  /*3ee0*/  LDS.128 R64, [R74+0x70] ;  /* 0x000070004a407984 */ /* 0x000fe20000000c00 */
[C---:B------:R-:W-:Y:S01]  /*3ef0*/  FFMA R56, R58.reuse, R30, R49 ;  /* 0x0000001e3a387223 */ /* 0x040fe20000000031 */
[----:B------:R-:W-:Y:S01]  /*3f00*/  FFMA R58, R58, R34, R25 ;  /* 0x000000223a3a7223 */ /* 0x000fe20000000019 */
[----:B------:R-:W-:Y:S01]  /*3f10*/  FFMA R68, R59, R39, R68 ;  /* 0x000000273b447223 */ /* 0x000fe20000000044 */
[----:B------:R-:W-:Y:S01]  /*3f20*/  FFMA R70, R71, R35, R70 ;  /* 0x0000002347467223 */ /* 0x000fe20000000046 */
[C---:B-1----:R-:W-:Y:S01]  /*3f30*/  FFMA R46, R20.reuse, R40, R46 ;  /* 0x00000028142e7223 */ /* 0x042fe2000000002e */
[C---:B------:R-:W-:Y:S01]  /*3f40*/  FFMA R28, R20.reuse, R28, R27 ;  /* 0x0000001c141c7223 */ /* 0x040fe2000000001b */
[C---:B------:R-:W-:Y:S01]  /*3f50*/  FFMA R36, R20.reuse, R36, R51 ;  /* 0x0000002414247223 */ /* 0x040fe20000000033 */
[----:B------:R-:W-:Y:S01]  /*3f60*/  FFMA R20, R20, R32, R55 ;  /* 0x0000002014147223 */ /* 0x000fe20000000037 */
[C---:B------:R-:W-:Y:S01]  /*3f70*/  FFMA R41, R21.reuse, R41, R46 ;  /* 0x0000002915297223 */ /* 0x040fe2000000002e */
[----:B------:R-:W1:Y:S01]  /*3f80*/  LDS.128 R52, [R17.X4+UR4+0x470] ;  /* 0x0004700411347984 */ /* 0x000e620008004c00 */
[C---:B------:R-:W-:Y:S01]  /*3f90*/  FFMA R29, R21.reuse, R29, R28 ;  /* 0x0000001d151d7223 */ /* 0x040fe2000000001c */
[C---:B------:R-:W-:Y:S01]  /*3fa0*/  FFMA R37, R21.reuse, R37, R36 ;  /* 0x0000002515257223 */ /* 0x040fe20000000024 */
[----:B------:R-:W-:Y:S01]  /*3fb0*/  FFMA R21, R21, R33, R20 ;  /* 0x0000002115157223 */ /* 0x000fe20000000014 */
[----:B------:R-:W2:Y:S01]  /*3fc0*/  LDS.128 R44, [R17.X4+UR4+0x70] ;  /* 0x00007004112c7984 */ /* 0x000ea20008004c00 */
[C---:B------:R-:W-:Y:S01]  /*3fd0*/  FFMA R30, R22.reuse, R30, R29 ;  /* 0x0000001e161e7223 */ /* 0x040fe2000000001d */
[C---:B------:R-:W-:Y:S01]  /*3fe0*/  FFMA R42, R22.reuse, R42, R41 ;  /* 0x0000002a162a7223 */ /* 0x040fe20000000029 */
[C---:B------:R-:W-:Y:S01]  /*3ff0*/  FFMA R38, R22.reuse, R38, R37 ;  /* 0x0000002616267223 */ /* 0x040fe20000000025 */
[----:B------:R-:W3:Y:S01]  /*4000*/  LDS.128 R48, [R17.X4+UR4+0x270] ;  /* 0x0002700411307984 */ /* 0x000ee20008004c00 */
[----:B------:R-:W-:Y:S01]  /*4010*/  FFMA R34, R22, R34, R21 ;  /* 0x0000002216227223 */ /* 0x000fe20000000015 */
[C---:B------:R-:W-:Y:S01]  /*4020*/  FFMA R22, R63.reuse, R43, R75 ;  /* 0x0000002b3f167223 */ /* 0x040fe2000000004b */
[C---:B------:R-:W-:Y:S01]  /*4030*/  FFMA R21, R63.reuse, R39, R60 ;  /* 0x000000273f157223 */ /* 0x040fe2000000003c */
[----:B------:R-:W4:Y:S01]  /*4040*/  LDS.128 R24, [R17.X4+UR4+0x670] ;  /* 0x0006700411187984 */ /* 0x000f220008004c00 */
[C---:B------:R-:W-:Y:S01]  /*4050*/  FFMA R28, R63.reuse, R31, R61 ;  /* 0x0000001f3f1c7223 */ /* 0x040fe2000000003d */
[----:B------:R-:W-:Y:S01]  /*4060*/  FFMA R20, R63, R35, R62 ;  /* 0x000000233f147223 */ /* 0x000fe2000000003e */
[C---:B------:R-:W-:Y:S01]  /*4070*/  FFMA R29, R59.reuse, R31, R56 ;  /* 0x0000001f3b1d7223 */ /* 0x040fe20000000038 */
[----:B------:R-:W5:Y:S01]  /*4080*/  LDS.128 R60, [R74+0x270] ;  /* 0x000270004a3c7984 */ /* 0x000f620000000c00 */
[C---:B------:R-:W-:Y:S01]  /*4090*/  FFMA R32, R59.reuse, R35, R58 ;  /* 0x000000233b207223 */ /* 0x040fe2000000003a */
[-C--:B------:R-:W-:Y:S01]  /*40a0*/  FFMA R33, R59, R43.reuse, R57 ;  /* 0x0000002b3b217223 */ /* 0x080fe20000000039 */
[----:B------:R-:W-:Y:S01]  /*40b0*/  FFMA R124, R71, R43, R124 ;  /* 0x0000002b477c7223 */ /* 0x000fe2000000007c */
[----:B------:R-:W5:Y:S01]  /*40c0*/  LDS.128 R56, [R74+0x470] ;  /* 0x000470004a387984 */ /* 0x000f620000000c00 */
[C---:B------:R-:W-:Y:S01]  /*40d0*/  FFMA R35, R23.reuse, R35, R34 ;  /* 0x0000002317237223 */ /* 0x040fe20000000022 */
[C---:B------:R-:W-:Y:S01]  /*40e0*/  FFMA R38, R23.reuse, R39, R38 ;  /* 0x0000002717267223 */ /* 0x040fe20000000026 */
[----:B------:R-:W-:Y:S01]  /*40f0*/  FFMA R43, R23, R43, R42 ;  /* 0x0000002b172b7223 */ /* 0x000fe2000000002a */
[-C--:B------:R-:W-:Y:S01]  /*4100*/  FFMA R125, R71, R31.reuse, R125 ;  /* 0x0000001f477d7223 */ /* 0x080fe2000000007d */
[----:B------:R-:W-:Y:S01]  /*4110*/  FFMA R23, R23, R31, R30 ;  /* 0x0000001f17177223 */ /* 0x000fe2000000001e */
[----:B------:R-:W-:Y:S01]  /*4120*/  FFMA R69, R71, R39, R69 ;  /* 0x0000002747457223 */ /* 0x000fe20000000045 */
[-C--:B-1----:R-:W-:Y:S01]  /*4130*/  FFMA R40, R52, R64.reuse, R29 ;  /* 0x0000004034287223 */ /* 0x082fe2000000001d */
[----:B--2---:R-:W-:-:S03]  /*4140*/  FFMA R34, R44, R64, R28 ;  /* 0x000000402c227223 */ /* 0x004fc6000000001c */
[-C--:B------:R-:W-:Y:S01]  /*4150*/  FFMA R37, R53, R65.reuse, R40 ;  /* 0x0000004135257223 */ /* 0x080fe20000000028 */
[----:B------:R-:W1:Y:S01]  /*4160*/  LDS.128 R28, [R74+0x670] ;  /* 0x000670004a1c7984 */ /* 0x000e620000000c00 */
        /* <DEDUP_REMOVED lines=8> */
[----:B------:R-:W-:Y:S01]  /*41f0*/  FFMA R60, R24, R60, R43 ;  /* 0x0000003c183c7223 */ /* 0x000fe2000000002b */
[----:B------:R-:W-:Y:S01]  /*4200*/  FFMA R39, R25, R65, R64 ;  /* 0x0000004119277223 */ /* 0x000fe20000000040 */
        /* <DEDUP_REMOVED lines=20> */
[----:B------:R-:W-:Y:S01]  /*4350*/  FFMA R57, R54, R58, R33 ;  /* 0x0000003a36397223 */ /* 0x000fe20000000021 */
[C---:B------:R-:W-:Y:S01]  /*4360*/  FFMA R66, R26.reuse, R66, R39 ;  /* 0x000000421a427223 */ /* 0x040fe20000000027 */
[----:B------:R-:W-:Y:S01]  /*4370*/  FFMA R58, R26, R58, R37 ;  /* 0x0000003a1a3a7223 */ /* 0x000fe20000000025 */
[----:B------:R-:W-:Y:S01]  /*4380*/  LDS.128 R40, [R74+0x680] ;  /* 0x000680004a287984 */ /* 0x000fe20000000c00 */
[----:B------:R-:W-:Y:S01]  /*4390*/  FFMA R75, R47, R67, R75 ;  /* 0x000000432f4b7223 */ /* 0x000fe2000000004b */
[-C--:B-1----:R-:W-:Y:S01]  /*43a0*/  FFMA R70, R48, R28.reuse, R70 ;  /* 0x0000001c30467223 */ /* 0x082fe20000000046 */
[-C--:B------:R-:W-:Y:S01]  /*43b0*/  FFMA R20, R44, R28.reuse, R20 ;  /* 0x0000001c2c147223 */ /* 0x080fe20000000014 */
[----:B------:R-:W-:Y:S01]  /*43c0*/  LDS.128 R36, [R74+0x480] ;  /* 0x000480004a247984 */ /* 0x000fe20000000c00 */
[-C--:B------:R-:W-:Y:S01]  /*43d0*/  FFMA R32, R52, R28.reuse, R32 ;  /* 0x0000001c34207223 */ /* 0x080fe20000000020 */
[-C--:B------:R-:W-:Y:S01]  /*43e0*/  FFMA R49, R49, R29.reuse, R70 ;  /* 0x0000001d31317223 */ /* 0x080fe20000000046 */
[----:B------:R-:W-:Y:S01]  /*43f0*/  FFMA R24, R24, R28, R35 ;  /* 0x0000001c18187223 */ /* 0x000fe20000000023 */
[----:B------:R-:W1:Y:S01]  /*4400*/  LDS.128 R68, [R17.X4+UR4+0x80] ;  /* 0x0000800411447984 */ /* 0x000e620008004c00 */
[-C--:B------:R-:W-:Y:S01]  /*4410*/  FFMA R45, R45, R29.reuse, R20 ;  /* 0x0000001d2d2d7223 */ /* 0x080fe20000000014 */
[-C--:B------:R-:W-:Y:S01]  /*4420*/  FFMA R53, R53, R29.reuse, R32 ;  /* 0x0000001d35357223 */ /* 0x080fe20000000020 */
[----:B------:R-:W-:Y:S01]  /*4430*/  FFMA R25, R25, R29, R24 ;  /* 0x0000001d19197223 */ /* 0x000fe20000000018 */
[----:B------:R-:W2:Y:S01]  /*4440*/  LDS.128 R32, [R74+0x280] ;  /* 0x000280004a207984 */ /* 0x000ea20000000c00 */
[-C--:B------:R-:W-:Y:S01]  /*4450*/  FFMA R46, R46, R30.reuse, R45 ;  /* 0x0000001e2e2e7223 */ /* 0x080fe2000000002d */
[-C--:B------:R-:W-:Y:S01]  /*4460*/  FFMA R50, R50, R30.reuse, R49 ;  /* 0x0000001e32327223 */ /* 0x080fe20000000031 */
[-C--:B------:R-:W-:Y:S01]  /*4470*/  FFMA R54, R54, R30.reuse, R53 ;  /* 0x0000001e36367223 */ /* 0x080fe20000000035 */
[----:B------:R-:W3:Y:S01]  /*4480*/  LDS.128 R20, [R74+0x80] ;  /* 0x000080004a147984 */ /* 0x000ee20000000c00 */
[----:B------:R-:W-:Y:S01]  /*4490*/  FFMA R26, R26, R30, R25 ;  /* 0x0000001e1a1a7223 */ /* 0x000fe20000000019 */
[-C--:B------:R-:W-:Y:S01]  /*44a0*/  FFMA R30, R51, R67.reuse, R64 ;  /* 0x00000043331e7223 */ /* 0x080fe20000000040 */
[-C--:B------:R-:W-:Y:S01]  /*44b0*/  FFMA R29, R55, R67.reuse, R65 ;  /* 0x00000043371d7223 */ /* 0x080fe20000000041 */
[----:B------:R-:W-:Y:S01]  /*44c0*/  FFMA R28, R27, R67, R66 ;  /* 0x000000431b1c7223 */ /* 0x000fe20000000042 */
[-C--:B------:R-:W-:Y:S01]  /*44d0*/  FFMA R24, R47, R59.reuse, R56 ;  /* 0x0000003b2f187223 */ /* 0x080fe20000000038 */
[----:B------:R-:W4:Y:S01]  /*44e0*/  LDS.128 R64, [R17.X4+UR4+0x280] ;  /* 0x0002800411407984 */ /* 0x000f220008004c00 */
[-C--:B------:R-:W-:Y:S01]  /*44f0*/  FFMA R60, R51, R59.reuse, R60 ;  /* 0x0000003b333c7223 */ /* 0x080fe2000000003c */
[-C--:B------:R-:W-:Y:S01]  /*4500*/  FFMA R45, R55, R59.reuse, R57 ;  /* 0x0000003b372d7223 */ /* 0x080fe20000000039 */
[----:B------:R-:W-:Y:S01]  /*4510*/  FFMA R44, R27, R59, R58 ;  /* 0x0000003b1b2c7223 */ /* 0x000fe2000000003a */
[C---:B------:R-:W-:Y:S01]  /*4520*/  FFMA R125, R47.reuse, R63, R125 ;  /* 0x0000003f2f7d7223 */ /* 0x040fe2000000007d */
[----:B------:R-:W5:Y:S01]  /*4530*/  LDS.128 R56, [R17.X4+UR4+0x480] ;  /* 0x0004800411387984 */ /* 0x000f620008004c00 */
[-C--:B------:R-:W-:Y:S01]  /*4540*/  FFMA R47, R47, R31.reuse, R46 ;  /* 0x0000001f2f2f7223 */ /* 0x080fe2000000002e */
[-C--:B------:R-:W-:Y:S01]  /*4550*/  FFMA R50, R51, R31.reuse, R50 ;  /* 0x0000001f33327223 */ /* 0x080fe20000000032 */
[----:B------:R-:W-:Y:S01]  /*4560*/  FFMA R54, R55, R31, R54 ;  /* 0x0000001f37367223 */ /* 0x000fe20000000036 */
[C---:B------:R-:W-:Y:S01]  /*4570*/  FFMA R62, R27.reuse, R63, R62 ;  /* 0x0000003f1b3e7223 */ /* 0x040fe2000000003e */
[----:B------:R-:W-:Y:S01]  /*4580*/  FFMA R31, R27, R31, R26 ;  /* 0x0000001f1b1f7223 */ /* 0x000fe2000000001a */
[-C--:B------:R-:W-:Y:S01]  /*4590*/  FFMA R124, R51, R63.reuse, R124 ;  /* 0x0000003f337c7223 */ /* 0x080fe2000000007c */
[----:B------:R-:W-:Y:S01]  /*45a0*/  FFMA R61, R55, R63, R61 ;  /* 0x0000003f373d7223 */ /* 0x000fe2000000003d */
[----:B-1----:R-:W-:-:S02]  /*45b0*/  FFMA R52, R68, R36, R24 ;  /* 0x0000002444347223 */ /* 0x002fc40000000018 */
[----:B------:R-:W1:Y:S01]  /*45c0*/  LDS.128 R24, [R17.X4+UR4+0x680] ;  /* 0x0006800411187984 */ /* 0x000e620008004c00 */
[C---:B--2---:R-:W-:Y:S01]  /*45d0*/  FFMA R48, R68.reuse, R32, R125 ;  /* 0x0000002044307223 */ /* 0x044fe2000000007d */
[C---:B---3--:R-:W-:Y:S01]  /*45e0*/  FFMA R46, R68.reuse, R20, R75 ;  /* 0x00000014442e7223 */ /* 0x048fe2000000004b */
[----:B------:R-:W-:Y:S02]  /*45f0*/  FFMA R68, R68, R40, R47 ;  /* 0x0000002844447223 */ /* 0x000fe4000000002f */
[C---:B------:R-:W-:Y:S01]  /*4600*/  FFMA R49, R69.reuse, R33, R48 ;  /* 0x0000002145317223 */ /* 0x040fe20000000030 */
[C---:B------:R-:W-:Y:S01]  /*4610*/  FFMA R75, R69.reuse, R37, R52 ;  /* 0x00000025454b7223 */ /* 0x040fe20000000034 */
[C---:B------:R-:W-:Y:S01]  /*4620*/  FFMA R51, R69.reuse, R21, R46 ;  /* 0x0000001545337223 */ /* 0x040fe2000000002e */
[----:B------:R-:W-:Y:S01]  /*4630*/  FFMA R47, R69, R41, R68 ;  /* 0x00000029452f7223 */ /* 0x000fe20000000044 */
[C---:B----4-:R-:W-:Y:S01]  /*4640*/  FFMA R30, R64.reuse, R20, R30 ;  /* 0x00000014401e7223 */ /* 0x050fe2000000001e */
        /* <DEDUP_REMOVED lines=27> */
[C---:B-1----:R-:W-:Y:S01]  /*4800*/  FFMA R28, R24.reuse, R20, R28 ;  /* 0x00000014181c7223 */ /* 0x042fe2000000001c */
[C---:B------:R-:W-:Y:S01]  /*4810*/  FFMA R62, R24.reuse, R32, R62 ;  /* 0x00000020183e7223 */ /* 0x040fe2000000003e */
[C---:B------:R-:W-:Y:S01]  /*4820*/  FFMA R44, R24.reuse, R36, R44 ;  /* 0x00000024182c7223 */ /* 0x040fe2000000002c */
[----:B------:R-:W-:Y:S01]  /*4830*/  FFMA R24, R24, R40, R31 ;  /* 0x0000002818187223 */ /* 0x000fe2000000001f */
        /* <DEDUP_REMOVED lines=8> */
[C---:B------:R-:W-:Y:S01]  /*48c0*/  FFMA R21, R67.reuse, R39, R64 ;  /* 0x0000002743157223 */ /* 0x040fe20000000040 */
[C---:B------:R-:W-:Y:S01]  /*48d0*/  FFMA R33, R67.reuse, R35, R65 ;  /* 0x0000002343217223 */ /* 0x040fe20000000041 */
[----:B------:R-:W-:Y:S01]  /*48e0*/  FFMA R125, R67, R23, R125 ;  /* 0x00000017437d7223 */ /* 0x000fe2000000007d */
        /* <DEDUP_REMOVED lines=9> */
[----:B------:R-:W-:Y:S01]  /*4980*/  FFMA R37, R59, R23, R56 ;  /* 0x000000173b257223 */ /* 0x000fe20000000038 */
[C---:B------:R-:W-:Y:S01]  /*4990*/  FFMA R75, R71.reuse, R39, R75 ;  /* 0x00000027474b7223 */ /* 0x040fe2000000004b */
[-C--:B------:R-:W-:Y:S01]  /*49a0*/  FFMA R70, R71, R43.reuse, R70 ;  /* 0x0000002b47467223 */ /* 0x080fe20000000046 */
[----:B------:R-:W5:Y:S01]  /*49b0*/  LDS.128 R64, [R17.X4+UR4+0x290] ;  /* 0x0002900411407984 */ /* 0x000f620008004c00 */
[C---:B------:R-:W-:Y:S01]  /*49c0*/  FFMA R43, R27.reuse, R43, R26 ;  /* 0x0000002b1b2b7223 */ /* 0x040fe2000000001a */
[C---:B------:R-:W-:Y:S01]  /*49d0*/  FFMA R39, R27.reuse, R39, R38 ;  /* 0x000000271b277223 */ /* 0x040fe20000000026 */
[C---:B------:R-:W-:Y:S01]  /*49e0*/  FFMA R34, R27.reuse, R35, R34 ;  /* 0x000000231b227223 */ /* 0x040fe20000000022 */
[----:B------:R-:W5:Y:S01]  /*49f0*/  LDS.128 R56, [R17.X4+UR4+0x490] ;  /* 0x0004900411387984 */ /* 0x000f620008004c00 */
[----:B------:R-:W-:Y:S01]  /*4a00*/  FFMA R22, R27, R23, R22 ;  /* 0x000000171b167223 */ /* 0x000fe20000000016 */
[C---:B------:R-:W-:Y:S01]  /*4a10*/  FFMA R69, R71.reuse, R35, R69 ;  /* 0x0000002347457223 */ /* 0x040fe20000000045 */
[----:B------:R-:W-:Y:S01]  /*4a20*/  FFMA R68, R71, R23, R68 ;  /* 0x0000001747447223 */ /* 0x000fe20000000044 */
[----:B------:R-:W5:Y:S02]  /*4a30*/  LDS.128 R24, [R17.X4+UR4+0x690] ;  /* 0x0006900411187984 */ /* 0x000f640008004c00 */
        /* <DEDUP_REMOVED lines=114> */
[----:B------:R-:W-:Y:S01]  /*5160*/  LDS.128 R60, [R17.X4+UR4+0xb0] ;  /* 0x0000b004113c7984 */ /* 0x000fe20008004c00 */
[C---:B------:R-:W-:Y:S01]  /*5170*/  FFMA R37, R25.reuse, R37, R36 ;  /* 0x0000002519257223 */ /* 0x040fe20000000024 */
[----:B------:R-:W-:Y:S01]  /*5180*/  FFMA R25, R25, R41, R24 ;  /* 0x0000002919197223 */ /* 0x000fe20000000018 */
        /* <DEDUP_REMOVED lines=18> */
[C---:B------:R-:W-:Y:S01]  /*52b0*/  FFMA R68, R71.reuse, R39, R68 ;  /* 0x0000002747447223 */ /* 0x040fe20000000044 */
[-C--:B------:R-:W-:Y:S01]  /*52c0*/  FFMA R70, R71, R43.reuse, R70 ;  /* 0x0000002b47467223 */ /* 0x080fe20000000046 */
[C---:B------:R-:W-:Y:S01]  /*52d0*/  FFMA R43, R27.reuse, R43, R26 ;  /* 0x0000002b1b2b7223 */ /* 0x040fe2000000001a */
[----:B------:R-:W5:Y:S01]  /*52e0*/  LDS.128 R56, [R17.X4+UR4+0x4b0] ;  /* 0x0004b00411387984 */ /* 0x000f620008004c00 */
[C---:B------:R-:W-:Y:S01]  /*52f0*/  FFMA R39, R27.reuse, R39, R38 ;  /* 0x000000271b277223 */ /* 0x040fe20000000026 */
        /* <DEDUP_REMOVED lines=43> */
[-C--:B------:R-:W-:Y:S01]  /*55b0*/  FFMA R58, R58, R46.reuse, R21 ;  /* 0x0000002e3a3a7223 */ /* 0x080fe20000000015 */
        /* <DEDUP_REMOVED lines=26> */
[----:B------:R-:W-:Y:S01]  /*5760*/  FFMA R54, R27, R55, R54 ;  /* 0x000000371b367223 */ /* 0x000fe20000000036 */
[-C--:B------:R-:W-:Y:S01]  /*5770*/  FFMA R75, R63, R31.reuse, R75 ;  /* 0x0000001f3f4b7223 */ /* 0x080fe2000000004b */
[----:B------:R-:W5:Y:S01]  /*5780*/  LDS.128 R56, [R17.X4+UR4+0x4c0] ;  /* 0x0004c00411387984 */ /* 0x000f620008004c00 */
[----:B------:R-:W-:Y:S01]  /*5790*/  FFMA R27, R27, R31, R30 ;  /* 0x0000001f1b1b7223 */ /* 0x000fe2000000001e */
[----:B------:R-:W-:-:S02]  /*57a0*/  FFMA R60, R63, R55, R60 ;  /* 0x000000373f3c7223 */ /* 0x000fc4000000003c */
        /* <DEDUP_REMOVED lines=38> */
[----:B------:R-:W-:Y:S01]  /*5a10*/  FFMA R57, R58, R38, R45 ;  /* 0x000000263a397223 */ /* 0x000fe2000000002d */
[----:B------:R-:W-:Y:S01]  /*5a20*/  FFMA R28, R28, R40, R47 ;  /* 0x000000281c1c7223 */ /* 0x000fe2000000002f */
[C---:B------:R-:W-:Y:S01]  /*5a30*/  FFMA R33, R29.reuse, R33, R54 ;  /* 0x000000211d217223 */ /* 0x040fe20000000036 */
[----:B------:R-:W-:Y:S01]  /*5a40*/  FFMA R58, R58, R42, R25 ;  /* 0x0000002a3a3a7223 */ /* 0x000fe20000000019 */
        /* <DEDUP_REMOVED lines=16> */
[C---:B------:R-:W-:Y:S01]  /*5b50*/  FFMA R36, R59.reuse, R35, R56 ;  /* 0x000000233b247223 */ /* 0x040fe20000000038 */
[----:B------:R-:W4:Y:S01]  /*5b60*/  LDS.128 R24, [R74+0x6d0] ;  /* 0x0006d0004a187984 */ /* 0x000f220000000c00 */
[----:B------:R-:W-:Y:S01]  /*5b70*/  FFMA R124, R59, R23, R124 ;  /* 0x000000173b7c7223 */ /* 0x000fe2000000007c */
        /* <DEDUP_REMOVED lines=62> */
[----:B------:R-:W-:Y:S01]  /*5f60*/  FFMA R125, R67, R47, R125 ;  /* 0x0000002f437d7223 */ /* 0x000fe2000000007d */
[----:B------:R-:W2:Y:S01]  /*5f70*/  LDS.128 R40, [R74+0x4e0] ;  /* 0x0004e0004a287984 */ /* 0x000ea20000000c00 */
[C---:B------:R-:W-:Y:S01]  /*5f80*/  FFMA R49, R30.reuse, R26, R49 ;  /* 0x0000001a1e317223 */ /* 0x040fe20000000031 */
[----:B------:R-:W-:Y:S01]  /*5f90*/  FFMA R53, R29, R53, R52 ;  /* 0x000000351d357223 */ /* 0x000fe20000000034 */
[-C--:B------:R-:W-:Y:S01]  /*5fa0*/  FFMA R62, R63, R27.reuse, R62 ;  /* 0x0000001b3f3e7223 */ /* 0x080fe2000000003e */
[----:B------:R-:W3:Y:S01]  /*5fb0*/  LDS.128 R32, [R74+0xe0] ;  /* 0x0000e0004a207984 */ /* 0x000ee20000000c00 */
[-C--:B------:R-:W-:Y:S01]  /*5fc0*/  FFMA R58, R59, R27.reuse, R58 ;  /* 0x0000001b3b3a7223 */ /* 0x080fe2000000003a */
[----:B------:R-:W-:Y:S01]  /*5fd0*/  FFMA R49, R31, R27, R49 ;  /* 0x0000001b1f317223 */ /* 0x000fe20000000031 */
[----:B------:R-:W-:Y:S01]  /*5fe0*/  FFMA R54, R30, R54, R53 ;  /* 0x000000361e367223 */ /* 0x000fe20000000035 */
[----:B------:R-:W4:Y:S01]  /*5ff0*/  LDS.128 R20, [R74+0x6e0] ;  /* 0x0006e0004a147984 */ /* 0x000f220000000c00 */
[-C--:B------:R-:W-:Y:S01]  /*6000*/  FFMA R61, R63, R51.reuse, R61 ;  /* 0x000000333f3d7223 */ /* 0x080fe2000000003d */
[-C--:B------:R-:W-:Y:S01]  /*6010*/  FFMA R56, R59, R51.reuse, R56 ;  /* 0x000000333b387223 */ /* 0x080fe20000000038 */
[C---:B------:R-:W-:Y:S01]  /*6020*/  FFMA R51, R31.reuse, R51, R50 ;  /* 0x000000331f337223 */ /* 0x040fe20000000032 */
[----:B------:R-:W5:Y:S01]  /*6030*/  LDS.128 R64, [R17.X4+UR4+0x2e0] ;  /* 0x0002e00411407984 */ /* 0x000f620008004c00 */
[C---:B------:R-:W-:Y:S01]  /*6040*/  FFMA R54, R31.reuse, R55, R54 ;  /* 0x000000371f367223 */ /* 0x040fe20000000036 */
[----:B------:R-:W-:Y:S01]  /*6050*/  FFMA R46, R31, R47, R46 ;  /* 0x0000002f1f2e7223 */ /* 0x000fe2000000002e */
[C---:B------:R-:W-:Y:S01]  /*6060*/  FFMA R60, R63.reuse, R55, R60 ;  /* 0x000000373f3c7223 */ /* 0x040fe2000000003c */
[----:B------:R-:W5:Y:S01]  /*6070*/  LDS.128 R24, [R17.X4+UR4+0x4e0] ;  /* 0x0004e00411187984 */ /* 0x000f620008004c00 */
[----:B------:R-:W-:Y:S01]  /*6080*/  FFMA R75, R63, R47, R75 ;  /* 0x0000002f3f4b7223 */ /* 0x000fe2000000004b */
[C---:B------:R-:W-:Y:S01]  /*6090*/  FFMA R124, R59.reuse, R55, R124 ;  /* 0x000000373b7c7223 */ /* 0x040fe2000000007c */
[----:B------:R-:W-:Y:S01]  /*60a0*/  FFMA R57, R59, R47, R57 ;  /* 0x0000002f3b397223 */ /* 0x000fe20000000039 */
[----:B------:R-:W5:Y:S01]  /*60b0*/  LDS.128 R28, [R17.X4+UR4+0x6e0] ;  /* 0x0006e004111c7984 */ /* 0x000f620008004c00 */
[C---:B-1----:R-:W-:Y:S01]  /*60c0*/  FFMA R60, R68.reuse, R36, R60 ;  /* 0x00000024443c7223 */ /* 0x042fe2000000003c */
[C---:B--2---:R-:W-:Y:S01]  /*60d0*/  FFMA R52, R68.reuse, R40, R61 ;  /* 0x0000002844347223 */ /* 0x044fe2000000003d */
[----:B---3--:R-:W-:-:S02]  /*60e0*/  FFMA R50, R68, R32, R75 ;  /* 0x0000002044327223 */ /* 0x008fc4000000004b */
        /* <DEDUP_REMOVED lines=43> */
[C---:B------:R-:W-:Y:S01]  /*63a0*/  FFMA R28, R67.reuse, R23, R66 ;  /* 0x00000017431c7223 */ /* 0x040fe20000000042 */
[----:B------:R-:W1:Y:S01]  /*63b0*/  LDS.128 R44, [R17.X4+UR4+0xf0] ;  /* 0x0000f004112c7984 */ /* 0x000e620008004c00 */
[C---:B------:R-:W-:Y:S01]  /*63c0*/  FFMA R29, R67.reuse, R43, R64 ;  /* 0x0000002b431d7223 */ /* 0x040fe20000000040 */
[C---:B------:R-:W-:Y:S01]  /*63d0*/  FFMA R32, R67.reuse, R39, R65 ;  /* 0x0000002743207223 */ /* 0x040fe20000000041 */
[----:B------:R-:W-:Y:S01]  /*63e0*/  FFMA R125, R67, R35, R125 ;  /* 0x00000023437d7223 */ /* 0x000fe2000000007d */
[----:B------:R-:W2:Y:S01]  /*63f0*/  LDS.128 R52, [R74+0x4f0] ;  /* 0x0004f0004a347984 */ /* 0x000ea20000000c00 */
[C---:B------:R-:W-:Y:S01]  /*6400*/  FFMA R33, R30.reuse, R22, R33 ;  /* 0x000000161e217223 */ /* 0x040fe20000000021 */
[C---:B------:R-:W-:Y:S01]  /*6410*/  FFMA R38, R30.reuse, R38, R37 ;  /* 0x000000261e267223 */ /* 0x040fe20000000025 */
[----:B------:R-:W-:Y:S01]  /*6420*/  FFMA R42, R30, R42, R41 ;  /* 0x0000002a1e2a7223 */ /* 0x000fe20000000029 */
[----:B------:R-:W3:Y:S01]  /*6430*/  LDS.128 R60, [R74+0xf0] ;  /* 0x0000f0004a3c7984 */ /* 0x000ee20000000c00 */
[-C--:B------:R-:W-:Y:S01]  /*6440*/  FFMA R70, R71, R23.reuse, R70 ;  /* 0x0000001747467223 */ /* 0x080fe20000000046 */
[-C--:B------:R-:W-:Y:S01]  /*6450*/  FFMA R30, R27, R23.reuse, R26 ;  /* 0x000000171b1e7223 */ /* 0x080fe2000000001a */
[----:B------:R-:W-:Y:S01]  /*6460*/  FFMA R33, R31, R23, R33 ;  /* 0x000000171f217223 */ /* 0x000fe20000000021 */
[----:B------:R-:W4:Y:S01]  /*6470*/  LDS.128 R48, [R74+0x6f0] ;  /* 0x0006f0004a307984 */ /* 0x000f220000000c00 */
[C---:B------:R-:W-:Y:S01]  /*6480*/  FFMA R36, R27.reuse, R43, R124 ;  /* 0x0000002b1b247223 */ /* 0x040fe2000000007c */
[C---:B------:R-:W-:Y:S01]  /*6490*/  FFMA R37, R27.reuse, R39, R25 ;  /* 0x000000271b257223 */ /* 0x040fe20000000019 */
[----:B------:R-:W-:Y:S01]  /*64a0*/  FFMA R40, R27, R35, R24 ;  /* 0x000000231b287223 */ /* 0x000fe20000000018 */
[----:B------:R-:W5:Y:S01]  /*64b0*/  LDS.128 R64, [R17.X4+UR4+0x2f0] ;  /* 0x0002f00411407984 */ /* 0x000f620008004c00 */
        /* <DEDUP_REMOVED lines=57> */
[----:B------:R-:W-:Y:S01]  /*6850*/  FFMA R52, R26, R50, R25 ;  /* 0x000000321a347223 */ /* 0x000fe20000000019 */
[----:B------:R-:W2:Y:S01]  /*6860*/  LDS.128 R36, [R74+0x500] ;  /* 0x000500004a247984 */ /* 0x000ea20000000c00 */
[C---:B------:R-:W-:Y:S01]  /*6870*/  FFMA R24, R47.reuse, R59, R44 ;  /* 0x0000003b2f187223 */ /* 0x040fe2000000002c */
[C---:B------:R-:W-:Y:S01]  /*6880*/  FFMA R75, R47.reuse, R55, R75 ;  /* 0x000000372f4b7223 */ /* 0x040fe2000000004b */
[C---:B------:R-:W-:Y:S01]  /*6890*/  FFMA R25, R47.reuse, R63, R45 ;  /* 0x0000003f2f197223 */ /* 0x040fe2000000002d */
[----:B------:R-:W3:Y:S01]  /*68a0*/  LDS.128 R68, [R74+0x100] ;  /* 0x000100004a447984 */ /* 0x000ee20000000c00 */
[-C--:B------:R-:W-:Y:S01]  /*68b0*/  FFMA R26, R47, R51.reuse, R46 ;  /* 0x000000332f1a7223 */ /* 0x080fe2000000002e */
[C---:B------:R-:W-:Y:S01]  /*68c0*/  FFMA R48, R23.reuse, R51, R22 ;  /* 0x0000003317307223 */ /* 0x040fe20000000016 */
[C---:B------:R-:W-:Y:S01]  /*68d0*/  FFMA R49, R23.reuse, R55, R21 ;  /* 0x0000003717317223 */ /* 0x040fe20000000015 */
[----:B------:R-:W4:Y:S01]  /*68e0*/  LDS.128 R32, [R74+0x700] ;  /* 0x000700004a207984 */ /* 0x000f220000000c00 */
[C---:B------:R-:W-:Y:S01]  /*68f0*/  FFMA R50, R23.reuse, R59, R20 ;  /* 0x0000003b17327223 */ /* 0x040fe20000000014 */
[----:B------:R-:W-:Y:S01]  /*6900*/  FFMA R64, R23, R63, R64 ;  /* 0x0000003f17407223 */ /* 0x000fe20000000040 */
[C---:B------:R-:W-:Y:S01]  /*6910*/  FFMA R66, R67.reuse, R51, R66 ;  /* 0x0000003343427223 */ /* 0x040fe20000000042 */
[----:B------:R-:W5:Y:S01]  /*6920*/  LDS.128 R44, [R17.X4+UR4+0x300] ;  /* 0x00030004112c7984 */ /* 0x000f620008004c00 */
[----:B------:R-:W-:Y:S01]  /*6930*/  FFMA R65, R67, R55, R65 ;  /* 0x0000003743417223 */ /* 0x000fe20000000041 */
[C---:B------:R-:W-:Y:S01]  /*6940*/  FFMA R51, R27.reuse, R51, R52 ;  /* 0x000000331b337223 */ /* 0x040fe20000000034 */
[C---:B------:R-:W-:Y:S01]  /*6950*/  FFMA R55, R27.reuse, R55, R54 ;  /* 0x000000371b377223 */ /* 0x040fe20000000036 */
[----:B------:R-:W5:Y:S01]  /*6960*/  LDS.128 R20, [R17.X4+UR4+0x500] ;  /* 0x0005000411147984 */ /* 0x000f620008004c00 */
[C---:B------:R-:W-:Y:S01]  /*6970*/  FFMA R58, R27.reuse, R59, R58 ;  /* 0x0000003b1b3a7223 */ /* 0x040fe2000000003a */
[----:B------:R-:W-:Y:S01]  /*6980*/  FFMA R62, R27, R63, R62 ;  /* 0x0000003f1b3e7223 */ /* 0x000fe2000000003e */
[C---:B------:R-:W-:Y:S01]  /*6990*/  FFMA R124, R67.reuse, R59, R124 ;  /* 0x0000003b437c7223 */ /* 0x040fe2000000007c */
[----:B------:R-:W-:Y:S01]  /*69a0*/  FFMA R125, R67, R63, R125 ;  /* 0x0000003f437d7223 */ /* 0x000fe2000000007d */
[C---:B-1----:R-:W-:Y:S01]  /*69b0*/  FFMA R54, R28.reuse, R40, R24 ;  /* 0x000000281c367223 */ /* 0x042fe20000000018 */
[----:B--2---:R-:W-:-:S03]  /*69c0*/  FFMA R56, R28, R36, R75 ;  /* 0x000000241c387223 */ /* 0x004fc6000000004b */
[C---:B------:R-:W-:Y:S01]  /*69d0*/  FFMA R59, R29.reuse, R41, R54 ;  /* 0x000000291d3b7223 */ /* 0x040fe20000000036 */
[C---:B---3--:R-:W-:Y:S01]  /*69e0*/  FFMA R52, R28.reuse, R68, R25 ;  /* 0x000000441c347223 */ /* 0x048fe20000000019 */
[C---:B------:R-:W-:Y:S01]  /*69f0*/  FFMA R57, R29.reuse, R37, R56 ;  /* 0x000000251d397223 */ /* 0x040fe20000000038 */
[----:B----4-:R-:W-:Y:S02]  /*6a00*/  FFMA R28, R28, R32, R26 ;  /* 0x000000201c1c7223 */ /* 0x010fe4000000001a */
[C---:B------:R-:W-:Y:S01]  /*6a10*/  FFMA R75, R29.reuse, R69, R52 ;  /* 0x000000451d4b7223 */ /* 0x040fe20000000034 */
[----:B------:R-:W1:Y:S01]  /*6a20*/  LDS.128 R24, [R17.X4+UR4+0x700] ;  /* 0x0007000411187984 */ /* 0x000e620008004c00 */
        /* <DEDUP_REMOVED lines=29> */
[----:B------:R-:W-:Y:S01]  /*6c00*/  LDS.128 R64, [R74+0x110] ;  /* 0x000110004a407984 */ /* 0x000fe20000000c00 */
[----:B------:R-:W-:Y:S01]  /*6c10*/  FFMA R75, R31, R71, R75 ;  /* 0x000000471f4b7223 */ /* 0x000fe2000000004b */
        /* <DEDUP_REMOVED lines=11> */
[----:B------:R-:W1:Y:S01]  /*6cd0*/  LDS.128 R48, [R17.X4+UR4+0x110] ;  /* 0x0001100411307984 */ /* 0x000e620008004c00 */
        /* <DEDUP_REMOVED lines=9> */
[C---:B------:R-:W-:Y:S01]  /*6d70*/  FFMA R25, R31.reuse, R39, R28 ;  /* 0x000000271f197223 */ /* 0x040fe2000000001c */
[-C--:B------:R-:W-:Y:S01]  /*6d80*/  FFMA R26, R31, R35.reuse, R30 ;  /* 0x000000231f1a7223 */ /* 0x080fe2000000001e */
[----:B------:R-:W4:Y:S01]  /*6d90*/  LDS.128 R52, [R74+0x710] ;  /* 0x000710004a347984 */ /* 0x000f220000000c00 */
[C---:B------:R-:W-:Y:S01]  /*6da0*/  FFMA R32, R23.reuse, R35, R22 ;  /* 0x0000002317207223 */ /* 0x040fe20000000016 */
[C---:B------:R-:W-:Y:S01]  /*6db0*/  FFMA R33, R23.reuse, R39, R20 ;  /* 0x0000002717217223 */ /* 0x040fe20000000014 */
[----:B------:R-:W-:Y:S01]  /*6dc0*/  FFMA R34, R23, R71, R21 ;  /* 0x0000004717227223 */ /* 0x000fe20000000015 */
[----:B------:R-:W5:Y:S01]  /*6dd0*/  LDS.128 R28, [R17.X4+UR4+0x310] ;  /* 0x00031004111c7984 */ /* 0x000f620008004c00 */
[C---:B------:R-:W-:Y:S01]  /*6de0*/  FFMA R35, R27.reuse, R35, R36 ;  /* 0x000000231b237223 */ /* 0x040fe20000000024 */
[C---:B------:R-:W-:Y:S01]  /*6df0*/  FFMA R39, R27.reuse, R39, R38 ;  /* 0x000000271b277223 */ /* 0x040fe20000000026 */
[C---:B------:R-:W-:Y:S01]  /*6e00*/  FFMA R42, R27.reuse, R43, R42 ;  /* 0x0000002b1b2a7223 */ /* 0x040fe2000000002a */
[----:B------:R-:W5:Y:S01]  /*6e10*/  LDS.128 R20, [R17.X4+UR4+0x510] ;  /* 0x0005100411147984 */ /* 0x000f620008004c00 */
[----:B------:R-:W-:Y:S01]  /*6e20*/  FFMA R70, R27, R71, R70 ;  /* 0x000000471b467223 */ /* 0x000fe20000000046 */
[C---:B-1----:R-:W-:Y:S01]  /*6e30*/  FFMA R36, R48.reuse, R64, R75 ;  /* 0x0000004030247223 */ /* 0x042fe2000000004b */
[----:B--2---:R-:W-:-:S03]  /*6e40*/  FFMA R38, R48, R60, R24 ;  /* 0x0000003c30267223 */ /* 0x004fc60000000018 */
[C---:B------:R-:W-:Y:S01]  /*6e50*/  FFMA R75, R49.reuse, R65, R36 ;  /* 0x00000041314b7223 */ /* 0x040fe20000000024 */
[----:B---3--:R-:W-:Y:S01]  /*6e60*/  FFMA R40, R48, R56, R25 ;  /* 0x0000003830287223 */ /* 0x008fe20000000019 */
[C---:B------:R-:W-:Y:S02]  /*6e70*/  FFMA R43, R49.reuse, R61, R38 ;  /* 0x0000003d312b7223 */ /* 0x040fe40000000026 */
[----:B------:R-:W-:Y:S01]  /*6e80*/  FFMA R75, R50, R66, R75 ;  /* 0x00000042324b7223 */ /* 0x000fe2000000004b */
[----:B----4-:R-:W-:Y:S01]  /*6e90*/  FFMA R48, R48, R52, R26 ;  /* 0x0000003430307223 */ /* 0x010fe2000000001a */
[----:B------:R-:W-:Y:S01]  /*6ea0*/  FFMA R41, R49, R57, R40 ;  /* 0x0000003931297223 */ /* 0x000fe20000000028 */
[----:B------:R-:W1:Y:S01]  /*6eb0*/  LDS.128 R24, [R17.X4+UR4+0x710] ;  /* 0x0007100411187984 */ /* 0x000e620008004c00 */
        /* <DEDUP_REMOVED lines=30> */
[----:B------:R-:W-:Y:S01]  /*70a0*/  FFMA R125, R31, R67, R125 ;  /* 0x000000431f7d7223 */ /* 0x000fe2000000007d */
[C---:B------:R-:W-:Y:S01]  /*70b0*/  FFMA R49, R51.reuse, R59, R49 ;  /* 0x0000003b33317223 */ /* 0x040fe20000000031 */
[----:B------:R-:W-:Y:S01]  /*70c0*/  FFMA R50, R51, R55, R50 ;  /* 0x0000003733327223 */ /* 0x000fe20000000032 */
[----:B------:R-:W-:Y:S01]  /*70d0*/  FFMA R124, R23, R59, R124 ;  /* 0x0000003b177c7223 */ /* 0x000fe2000000007c */
[C---:B-1----:R-:W-:Y:S01]  /*70e0*/  FFMA R70, R24.reuse, R64, R70 ;  /* 0x0000004018467223 */ /* 0x042fe20000000046 */
[C---:B------:R-:W-:Y:S01]  /*70f0*/  FFMA R42, R24.reuse, R60, R42 ;  /* 0x0000003c182a7223 */ /* 0x040fe2000000002a */
[C---:B------:R-:W-:Y:S01]  /*7100*/  FFMA R56, R24.reuse, R56, R39 ;  /* 0x0000003818387223 */ /* 0x040fe20000000027 */
        /* <DEDUP_REMOVED lines=11> */
[----:B------:R-:W2:Y:S01]  /*71c0*/  LDS.128 R40, [R17.X4+UR4+0x520] ;  /* 0x0005200411287984 */ /* 0x000ea20008004c00 */
[----:B------:R-:W-:Y:S01]  /*71d0*/  FFMA R52, R51, R63, R48 ;  /* 0x0000003f33347223 */ /* 0x000fe20000000030 */
[C---:B------:R-:W-:Y:S01]  /*71e0*/  FFMA R48, R31.reuse, R55, R30 ;  /* 0x000000371f307223 */ /* 0x040fe2000000001e */
[C---:B------:R-:W-:Y:S01]  /*71f0*/  FFMA R53, R31.reuse, R59, R28 ;  /* 0x0000003b1f357223 */ /* 0x040fe2000000001c */
[----:B------:R-:W3:Y:S01]  /*7200*/  LDS.128 R36, [R17.X4+UR4+0x720] ;  /* 0x0007200411247984 */ /* 0x000ee20008004c00 */
[----:B------:R-:W-:Y:S01]  /*7210*/  FFMA R54, R31, R63, R29 ;  /* 0x0000003f1f367223 */ /* 0x000fe2000000001d */
[C---:B------:R-:W-:Y:S01]  /*7220*/  FFMA R51, R23.reuse, R55, R22 ;  /* 0x0000003717337223 */ /* 0x040fe20000000016 */
[----:B------:R-:W-:Y:S01]  /*7230*/  FFMA R56, R23, R63, R21 ;  /* 0x0000003f17387223 */ /* 0x000fe20000000015 */
[----:B------:R-:W4:Y:S01]  /*7240*/  LDS.128 R28, [R74+0x320] ;  /* 0x000320004a1c7984 */ /* 0x000f220000000c00 */
[C---:B------:R-:W-:Y:S01]  /*7250*/  FFMA R55, R27.reuse, R55, R26 ;  /* 0x000000371b377223 */ /* 0x040fe2000000001a */
[C---:B------:R-:W-:Y:S01]  /*7260*/  FFMA R58, R27.reuse, R59, R58 ;  /* 0x0000003b1b3a7223 */ /* 0x040fe2000000003a */
[----:B------:R-:W-:Y:S01]  /*7270*/  FFMA R63, R27, R63, R62 ;  /* 0x0000003f1b3f7223 */ /* 0x000fe2000000003e */
[-C--:B------:R-:W-:Y:S01]  /*7280*/  FFMA R25, R23, R67.reuse, R20 ;  /* 0x0000004317197223 */ /* 0x080fe20000000014 */
[----:B------:R-:W-:Y:S01]  /*7290*/  FFMA R27, R27, R67, R66 ;  /* 0x000000431b1b7223 */ /* 0x000fe20000000042 */
[----:B------:R-:W5:Y:S01]  /*72a0*/  LDS.128 R20, [R74+0x520] ;  /* 0x000520004a147984 */ /* 0x000f620000000c00 */
[-C--:B-1----:R-:W-:Y:S01]  /*72b0*/  FFMA R60, R68, R32.reuse, R75 ;  /* 0x00000020443c7223 */ /* 0x082fe2000000004b */
[-C--:B------:R-:W-:Y:S01]  /*72c0*/  FFMA R62, R44, R32.reuse, R125 ;  /* 0x000000202c3e7223 */ /* 0x080fe2000000007d */
[----:B--2---:R-:W-:-:S03]  /*72d0*/  FFMA R64, R40, R32, R25 ;  /* 0x0000002028407223 */ /* 0x004fc60000000019 */
[-C--:B------:R-:W-:Y:S01]  /*72e0*/  FFMA R57, R45, R33.reuse, R62 ;  /* 0x000000212d397223 */ /* 0x080fe2000000003e */
[-C--:B------:R-:W-:Y:S01]  /*72f0*/  FFMA R75, R69, R33.reuse, R60 ;  /* 0x00000021454b7223 */ /* 0x080fe2000000003c */
[----:B---3--:R-:W-:Y:S01]  /*7300*/  FFMA R32, R36, R32, R27 ;  /* 0x0000002024207223 */ /* 0x008fe2000000001b */
[-C--:B------:R-:W-:Y:S01]  /*7310*/  FFMA R59, R41, R33.reuse, R64 ;  /* 0x00000021293b7223 */ /* 0x080fe20000000040 */
[----:B------:R-:W1:Y:S01]  /*7320*/  LDS.128 R24, [R74+0x720] ;  /* 0x000720004a187984 */ /* 0x000e620000000c00 */
[----:B------:R-:W-:Y:S01]  /*7330*/  FFMA R75, R70, R34, R75 ;  /* 0x00000022464b7223 */ /* 0x000fe2000000004b */
[-C--:B----4-:R-:W-:Y:S01]  /*7340*/  FFMA R52, R68, R28.reuse, R52 ;  /* 0x0000001c44347223 */ /* 0x090fe20000000034 */
[-C--:B------:R-:W-:Y:S01]  /*7350*/  FFMA R54, R44, R28.reuse, R54 ;  /* 0x0000001c2c367223 */ /* 0x080fe20000000036 */
[----:B------:R-:W-:Y:S01]  /*7360*/  FFMA R56, R40, R28, R56 ;  /* 0x0000001c28387223 */ /* 0x000fe20000000038 */
[----:B------:R-:W-:Y:S01]  /*7370*/  FFMA R61, R37, R33, R32 ;  /* 0x00000021253d7223 */ /* 0x000fe20000000020 */
[-C--:B------:R-:W-:Y:S01]  /*7380*/  FFMA R33, R46, R34.reuse, R57 ;  /* 0x000000222e217223 */ /* 0x080fe20000000039 */
[----:B------:R-:W-:Y:S01]  /*7390*/  FFMA R32, R42, R34, R59 ;  /* 0x000000222a207223 */ /* 0x000fe2000000003b */
[----:B------:R-:W-:Y:S01]  /*73a0*/  FFMA R28, R36, R28, R63 ;  /* 0x0000001c241c7223 */ /* 0x000fe2000000003f */
[-C--:B------:R-:W-:Y:S01]  /*73b0*/  FFMA R125, R69, R29.reuse, R52 ;  /* 0x0000001d457d7223 */ /* 0x080fe20000000034 */
[-C--:B------:R-:W-:Y:S01]  /*73c0*/  FFMA R57, R45, R29.reuse, R54 ;  /* 0x0000001d2d397223 */ /* 0x080fe20000000036 */
[-C--:B------:R-:W-:Y:S01]  /*73d0*/  FFMA R59, R41, R29.reuse, R56 ;  /* 0x0000001d293b7223 */ /* 0x080fe20000000038 */
[-C--:B-----5:R-:W-:Y:S01]  /*73e0*/  FFMA R52, R68, R20.reuse, R49 ;  /* 0x0000001444347223 */ /* 0x0a0fe20000000031 */
[-C--:B------:R-:W-:Y:S01]  /*73f0*/  FFMA R54, R44, R20.reuse, R53 ;  /* 0x000000142c367223 */ /* 0x080fe20000000035 */
[-C--:B------:R-:W-:Y:S01]  /*7400*/  FFMA R124, R40, R20.reuse, R124 ;  /* 0x00000014287c7223 */ /* 0x080fe2000000007c */
[----:B------:R-:W-:Y:S01]  /*7410*/  FFMA R58, R36, R20, R58 ;  /* 0x00000014243a7223 */ /* 0x000fe2000000003a */
[----:B------:R-:W-:Y:S01]  /*7420*/  FFMA R34, R38, R34, R61 ;  /* 0x0000002226227223 */ /* 0x000fe2000000003d */
[----:B------:R-:W-:Y:S01]  /*7430*/  FFMA R61, R37, R29, R28 ;  /* 0x0000001d253d7223 */ /* 0x000fe2000000001c */
[-C--:B------:R-:W-:Y:S01]  /*7440*/  FFMA R29, R46, R30.reuse, R57 ;  /* 0x0000001e2e1d7223 */ /* 0x080fe20000000039 */
[-C--:B------:R-:W-:Y:S01]  /*7450*/  FFMA R28, R42, R30.reuse, R59 ;  /* 0x0000001e2a1c7223 */ /* 0x080fe2000000003b */
[-C--:B------:R-:W-:Y:S01]  /*7460*/  FFMA R49, R69, R21.reuse, R52 ;  /* 0x0000001545317223 */ /* 0x080fe20000000034 */
[-C--:B------:R-:W-:Y:S01]  /*7470*/  FFMA R53, R45, R21.reuse, R54 ;  /* 0x000000152d357223 */ /* 0x080fe20000000036 */
[-C--:B------:R-:W-:Y:S01]  /*7480*/  FFMA R57, R41, R21.reuse, R124 ;  /* 0x0000001529397223 */ /* 0x080fe2000000007c */
[----:B------:R-:W-:Y:S01]  /*7490*/  FFMA R59, R37, R21, R58 ;  /* 0x00000015253b7223 */ /* 0x000fe2000000003a */
[C---:B------:R-:W-:Y:S01]  /*74a0*/  FFMA R125, R70.reuse, R30, R125 ;  /* 0x0000001e467d7223 */ /* 0x040fe2000000007d */
[-C--:B------:R-:W-:Y:S01]  /*74b0*/  FFMA R124, R70, R22.reuse, R49 ;  /* 0x00000016467c7223 */ /* 0x080fe20000000031 */
[-C--:B------:R-:W-:Y:S01]  /*74c0*/  FFMA R20, R46, R22.reuse, R53 ;  /* 0x000000162e147223 */ /* 0x080fe20000000035 */
[----:B------:R-:W-:Y:S01]  /*74d0*/  FFMA R21, R42, R22, R57 ;  /* 0x000000162a157223 */ /* 0x000fe20000000039 */
[C---:B------:R-:W-:Y:S01]  /*74e0*/  FFMA R30, R38.reuse, R30, R61 ;  /* 0x0000001e261e7223 */ /* 0x040fe2000000003d */
[----:B------:R-:W-:Y:S01]  /*74f0*/  FFMA R22, R38, R22, R59 ;  /* 0x0000001626167223 */ /* 0x000fe2000000003b */
[----:B------:R-:W-:Y:S01]  /*7500*/  LDS.128 R60, [R74+0x330] ;  /* 0x000330004a3c7984 */ /* 0x000fe20000000c00 */
[-C--:B------:R-:W-:Y:S01]  /*7510*/  FFMA R75, R71, R35.reuse, R75 ;  /* 0x00000023474b7223 */ /* 0x080fe2000000004b */
[-C--:B------:R-:W-:Y:S01]  /*7520*/  FFMA R32, R43, R35.reuse, R32 ;  /* 0x000000232b207223 */ /* 0x080fe20000000020 */
[----:B------:R-:W-:Y:S01]  /*7530*/  FFMA R34, R39, R35, R34 ;  /* 0x0000002327227223 */ /* 0x000fe20000000022 */
[----:B------:R-:W-:Y:S01]  /*7540*/  LDS.128 R56, [R74+0x530] ;  /* 0x000530004a387984 */ /* 0x000fe20000000c00 */
[C---:B------:R-:W-:Y:S01]  /*7550*/  FFMA R125, R71.reuse, R31, R125 ;  /* 0x0000001f477d7223 */ /* 0x040fe2000000007d */
[----:B------:R-:W-:-:S02]  /*7560*/  FFMA R124, R71, R23, R124 ;  /* 0x00000017477c7223 */ /* 0x000fc4000000007c */
[----:B------:R-:W-:Y:S01]  /*7570*/  LDS.128 R64, [R74+0x130] ;  /* 0x000130004a407984 */ /* 0x000fe20000000c00 */
[-C--:B-1----:R-:W-:Y:S01]  /*7580*/  FFMA R50, R68, R24.reuse, R50 ;  /* 0x0000001844327223 */ /* 0x082fe20000000032 */
[-C--:B------:R-:W-:Y:S01]  /*7590*/  FFMA R48, R44, R24.reuse, R48 ;  /* 0x000000182c307223 */ /* 0x080fe20000000030 */
[-C--:B------:R-:W-:Y:S01]  /*75a0*/  FFMA R40, R40, R24.reuse, R51 ;  /* 0x0000001828287223 */ /* 0x080fe20000000033 */
[----:B------:R-:W-:Y:S01]  /*75b0*/  FFMA R24, R36, R24, R55 ;  /* 0x0000001824187223 */ /* 0x000fe20000000037 */
[-C--:B------:R-:W-:Y:S01]  /*75c0*/  FFMA R69, R69, R25.reuse, R50 ;  /* 0x0000001945457223 */ /* 0x080fe20000000032 */
[-C--:B------:R-:W-:Y:S01]  /*75d0*/  FFMA R45, R45, R25.reuse, R48 ;  /* 0x000000192d2d7223 */ /* 0x080fe20000000030 */
[-C--:B------:R-:W-:Y:S01]  /*75e0*/  FFMA R41, R41, R25.reuse, R40 ;  /* 0x0000001929297223 */ /* 0x080fe20000000028 */
[----:B------:R-:W-:Y:S01]  /*75f0*/  FFMA R25, R37, R25, R24 ;  /* 0x0000001925197223 */ /* 0x000fe20000000018 */
[----:B------:R-:W1:Y:S01]  /*7600*/  LDS.128 R48, [R17.X4+UR4+0x130] ;  /* 0x0001300411307984 */ /* 0x000e620008004c00 */
[-C--:B------:R-:W-:Y:S01]  /*7610*/  FFMA R70, R70, R26.reuse, R69 ;  /* 0x0000001a46467223 */ /* 0x080fe20000000045 */
[-C--:B------:R-:W-:Y:S01]  /*7620*/  FFMA R46, R46, R26.reuse, R45 ;  /* 0x0000001a2e2e7223 */ /* 0x080fe2000000002d */
[-C--:B------:R-:W-:Y:S01]  /*7630*/  FFMA R42, R42, R26.reuse, R41 ;  /* 0x0000001a2a2a7223 */ /* 0x080fe20000000029 */
[----:B------:R-:W2:Y:S01]  /*7640*/  LDS.128 R52, [R74+0x730] ;  /* 0x000730004a347984 */ /* 0x000ea20000000c00 */
[----:B------:R-:W-:Y:S01]  /*7650*/  FFMA R26, R38, R26, R25 ;  /* 0x0000001a261a7223 */ /* 0x000fe20000000019 */
[C---:B------:R-:W-:Y:S01]  /*7660*/  FFMA R36, R47.reuse, R35, R33 ;  /* 0x000000232f247223 */ /* 0x040fe20000000021 */
[-C--:B------:R-:W-:Y:S01]  /*7670*/  FFMA R38, R47, R31.reuse, R29 ;  /* 0x0000001f2f267223 */ /* 0x080fe2000000001d */
[-C--:B------:R-:W-:Y:S01]  /*7680*/  FFMA R35, R43, R31.reuse, R28 ;  /* 0x0000001f2b237223 */ /* 0x080fe2000000001c */
[----:B------:R-:W-:Y:S01]  /*7690*/  FFMA R33, R39, R31, R30 ;  /* 0x0000001f27217223 */ /* 0x000fe2000000001e */
[-C--:B------:R-:W-:Y:S01]  /*76a0*/  FFMA R41, R47, R23.reuse, R20 ;  /* 0x000000172f297223 */ /* 0x080fe20000000014 */
[----:B------:R-:W3:Y:S01]  /*76b0*/  LDS.128 R28, [R17.X4+UR4+0x330] ;  /* 0x00033004111c7984 */ /* 0x000ee20008004c00 */
[-C--:B------:R-:W-:Y:S01]  /*76c0*/  FFMA R40, R43, R23.reuse, R21 ;  /* 0x000000172b287223 */ /* 0x080fe20000000015 */
[----:B------:R-:W-:Y:S01]  /*76d0*/  FFMA R37, R39, R23, R22 ;  /* 0x0000001727257223 */ /* 0x000fe20000000016 */
[-C--:B------:R-:W-:Y:S01]  /*76e0*/  FFMA R71, R71, R27.reuse, R70 ;  /* 0x0000001b47477223 */ /* 0x080fe20000000046 */
[----:B------:R-:W4:Y:S01]  /*76f0*/  LDS.128 R20, [R17.X4+UR4+0x530] ;  /* 0x0005300411147984 */ /* 0x000f220008004c00 */
[-C--:B------:R-:W-:Y:S01]  /*7700*/  FFMA R46, R47, R27.reuse, R46 ;  /* 0x0000001b2f2e7223 */ /* 0x080fe2000000002e */
[-C--:B------:R-:W-:Y:S01]  /*7710*/  FFMA R42, R43, R27.reuse, R42 ;  /* 0x0000001b2b2a7223 */ /* 0x080fe2000000002a */
[----:B------:R-:W-:-:S02]  /*7720*/  FFMA R39, R39, R27, R26 ;  /* 0x0000001b27277223 */ /* 0x000fc4000000001a */
[----:B------:R-:W5:Y:S01]  /*7730*/  LDS.128 R24, [R17.X4+UR4+0x730] ;  /* 0x0007300411187984 */ /* 0x000f620008004c00 */
[C---:B-1----:R-:W-:Y:S01]  /*7740*/  FFMA R68, R48.reuse, R60, R125 ;  /* 0x0000003c30447223 */ /* 0x042fe2000000007d */
[C---:B------:R-:W-:Y:S01]  /*7750*/  FFMA R124, R48.reuse, R56, R124 ;  /* 0x00000038307c7223 */ /* 0x040fe2000000007c */
[C---:B------:R-:W-:Y:S01]  /*7760*/  FFMA R44, R48.reuse, R64, R75 ;  /* 0x00000040302c7223 */ /* 0x040fe2000000004b */
[----:B--2---:R-:W-:Y:S01]  /*7770*/  FFMA R48, R48, R52, R71 ;  /* 0x0000003430307223 */ /* 0x004fe20000000047 */
[C---:B------:R-:W-:Y:S01]  /*7780*/  FFMA R75, R49.reuse, R61, R68 ;  /* 0x0000003d314b7223 */ /* 0x040fe20000000044 */
[C---:B------:R-:W-:Y:S01]  /*7790*/  FFMA R45, R49.reuse, R57, R124 ;  /* 0x00000039312d7223 */ /* 0x040fe2000000007c */
[C---:B------:R-:W-:Y:S01]  /*77a0*/  FFMA R47, R49.reuse, R65, R44 ;  /* 0x00000041312f7223 */ /* 0x040fe2000000002c */
[----:B------:R-:W-:Y:S01]  /*77b0*/  FFMA R43, R49, R53, R48 ;  /* 0x00000035312b7223 */ /* 0x000fe20000000030 */
[C---:B------:R-:W-:Y:S01]  /*77c0*/  FFMA R75, R50.reuse, R62, R75 ;  /* 0x0000003e324b7223 */ /* 0x040fe2000000004b */
[----:B------:R-:W-:Y:S01]  /*77d0*/  FFMA R48, R50, R58, R45 ;  /* 0x0000003a32307223 */ /* 0x000fe2000000002d */
[C---:B---3--:R-:W-:Y:S01]  /*77e0*/  FFMA R36, R28.reuse, R64, R36 ;  /* 0x000000401c247223 */ /* 0x048fe20000000024 */
        /* <DEDUP_REMOVED lines=21> */
[----:B-----5:R-:W-:Y:S01]  /*7940*/  FFMA R34, R24, R64, R34 ;  /* 0x0000004018227223 */ /* 0x020fe20000000022 */
        /* <DEDUP_REMOVED lines=28> */
[C---:B------:R-:W-:Y:S01]  /*7b10*/  FFMA R50, R23.reuse, R55, R22 ;  /* 0x0000003717327223 */ /* 0x040fe20000000016 */
[----:B------:R-:W5:Y:S01]  /*7b20*/  LDS.128 R28, [R17.X4+UR4+0x340] ;  /* 0x00034004111c7984 */ /* 0x000f620008004c00 */
        /* <DEDUP_REMOVED lines=46> */
[-C--:B------:R-:W-:Y:S01]  /*7e10*/  FFMA R125, R31, R71.reuse, R125 ;  /* 0x000000471f7d7223 */ /* 0x080fe2000000007d */
[----:B------:R-:W-:Y:S01]  /*7e20*/  LDS.128 R48, [R17.X4+UR4+0x150] ;  /* 0x0001500411307984 */ /* 0x000fe20008004c00 */
[----:B------:R-:W-:Y:S01]  /*7e30*/  FFMA R124, R23, R71, R124 ;  /* 0x00000047177c7223 */ /* 0x000fe2000000007c */
[C---:B-1----:R-:W-:Y:S01]  /*7e40*/  FFMA R66, R24.reuse, R68, R66 ;  /* 0x0000004418427223 */ /* 0x042fe20000000042 */
[C---:B------:R-:W-:Y:S01]  /*7e50*/  FFMA R62, R24.reuse, R44, R62 ;  /* 0x0000002c183e7223 */ /* 0x040fe2000000003e */
[C---:B------:R-:W-:Y:S01]  /*7e60*/  FFMA R40, R24.reuse, R40, R59 ;  /* 0x0000002818287223 */ /* 0x040fe2000000003b */
        /* <DEDUP_REMOVED lines=17> */
[----:B------:R-:W-:Y:S01]  /*7f80*/  FFMA R36, R31, R47, R29 ;  /* 0x0000002f1f247223 */ /* 0x000fe2000000001d */
[----:B------:R-:W-:Y:S01]  /*7f90*/  FFMA R24, R35, R43, R33 ;  /* 0x0000002b23187223 */ /* 0x000fe20000000021 */
        /* <DEDUP_REMOVED lines=47> */
[----:B------:R-:W-:Y:S01]  /*8290*/  LDS.128 R32, [R17.X4+UR4+0x160] ;  /* 0x0001600411207984 */ /* 0x000fe20008004c00 */
        /* <DEDUP_REMOVED lines=24> */
[C---:B------:R-:W-:Y:S01]  /*8420*/  FFMA R49, R23.reuse, R55, R22 ;  /* 0x0000003717317223 */ /* 0x040fe20000000016 */
[----:B------:R-:W5:Y:S01]  /*8430*/  LDS.128 R28, [R17.X4+UR4+0x360] ;  /* 0x00036004111c7984 */ /* 0x000f620008004c00 */
        /* <DEDUP_REMOVED lines=129> */
[----:B------:R-:W-:Y:S01]  /*8c50*/  FFMA R24, R51, R63, R49 ;  /* 0x0000003f33187223 */ /* 0x000fe20000000031 */
[----:B------:R-:W2:Y:S01]  /*8c60*/  LDS.128 R44, [R74+0x380] ;  /* 0x000380004a2c7984 */ /* 0x000ea20000000c00 */
[----:B------:R-:W-:Y:S01]  /*8c70*/  FFMA R49, R31, R59, R28 ;  /* 0x0000003b1f317223 */ /* 0x000fe2000000001c */
[C---:B------:R-:W-:Y:S01]  /*8c80*/  FFMA R54, R26.reuse, R54, R25 ;  /* 0x000000361a367223 */ /* 0x040fe20000000019 */
[----:B------:R-:W-:Y:S01]  /*8c90*/  FFMA R25, R51, R67, R48 ;  /* 0x0000004333197223 */ /* 0x000fe20000000030 */
[----:B------:R-:W3:Y:S01]  /*8ca0*/  LDS.128 R68, [R74+0x180] ;  /* 0x000180004a447984 */ /* 0x000ee20000000c00 */
[C---:B------:R-:W-:Y:S01]  /*8cb0*/  FFMA R48, R31.reuse, R55, R30 ;  /* 0x000000371f307223 */ /* 0x040fe2000000001e */
[----:B------:R-:W-:Y:S01]  /*8cc0*/  FFMA R52, R31, R63, R29 ;  /* 0x0000003f1f347223 */ /* 0x000fe2000000001d */
[C---:B------:R-:W-:Y:S01]  /*8cd0*/  FFMA R66, R26.reuse, R66, R65 ;  /* 0x000000421a427223 */ /* 0x040fe20000000041 */
[----:B------:R-:W4:Y:S01]  /*8ce0*/  LDS.128 R36, [R74+0x780] ;  /* 0x000780004a247984 */ /* 0x000f220000000c00 */
[C---:B------:R-:W-:Y:S01]  /*8cf0*/  FFMA R62, R26.reuse, R62, R61 ;  /* 0x0000003e1a3e7223 */ /* 0x040fe2000000003d */
[----:B------:R-:W-:Y:S01]  /*8d00*/  FFMA R58, R26, R58, R57 ;  /* 0x0000003a1a3a7223 */ /* 0x000fe20000000039 */
[-C--:B------:R-:W-:Y:S01]  /*8d10*/  FFMA R26, R51, R55.reuse, R50 ;  /* 0x00000037331a7223 */ /* 0x080fe20000000032 */
        /* <DEDUP_REMOVED lines=335> */
[----:B------:R-:W-:Y:S01]  /*a210*/  LDS.128 R48, [R74+0x1d0] ;  /* 0x0001d0004a307984 */ /* 0x000fe20000000c00 */
        /* <DEDUP_REMOVED lines=13> */
[----:B------:R-:W2:Y:S01]  /*a2f0*/  LDS.128 R60, [R17.X4+UR4+0x3d0] ;  /* 0x0003d004113c7984 */ /* 0x000ea20008004c00 */
[C---:B------:R-:W-:Y:S01]  /*a300*/  FFMA R46, R26.reuse, R46, R45 ;  /* 0x0000002e1a2e7223 */ /* 0x040fe2000000002d */
[C---:B------:R-:W-:Y:S01]  /*a310*/  FFMA R42, R26.reuse, R42, R41 ;  /* 0x0000002a1a2a7223 */ /* 0x040fe20000000029 */
[----:B------:R-:W-:Y:S01]  /*a320*/  FFMA R26, R26, R38, R25 ;  /* 0x000000261a1a7223 */ /* 0x000fe20000000019 */
[----:B------:R-:W3:Y:S01]  /*a330*/  LDS.128 R56, [R17.X4+UR4+0x5d0] ;  /* 0x0005d00411387984 */ /* 0x000ee20008004c00 */
[----:B------:R-:W-:Y:S01]  /*a340*/  FFMA R24, R35, R71, R32 ;  /* 0x0000004723187223 */ /* 0x000fe20000000020 */
[C---:B------:R-:W-:Y:S01]  /*a350*/  FFMA R32, R31.reuse, R39, R30 ;  /* 0x000000271f207223 */ /* 0x040fe2000000001e */
[C---:B------:R-:W-:Y:S01]  /*a360*/  FFMA R37, R31.reuse, R43, R28 ;  /* 0x0000002b1f257223 */ /* 0x040fe2000000001c */
[----:B------:R-:W4:Y:S01]  /*a370*/  LDS.128 R52, [R17.X4+UR4+0x7d0] ;  /* 0x0007d00411347984 */ /* 0x000f220008004c00 */
[-C--:B------:R-:W-:Y:S01]  /*a380*/  FFMA R38, R31, R47.reuse, R29 ;  /* 0x0000002f1f267223 */ /* 0x080fe2000000001d */
[----:B------:R-:W-:Y:S01]  /*a390*/  FFMA R36, R35, R47, R75 ;  /* 0x0000002f23247223 */ /* 0x000fe2000000004b */
[C---:B------:R-:W-:Y:S01]  /*a3a0*/  FFMA R35, R23.reuse, R39, R22 ;  /* 0x0000002717237223 */ /* 0x040fe20000000016 */
[----:B------:R-:W5:Y:S01]  /*a3b0*/  LDS.128 R28, [R74+0x3d0] ;  /* 0x0003d0004a1c7984 */ /* 0x000f620000000c00 */
[----:B------:R-:W-:Y:S01]  /*a3c0*/  FFMA R40, R23, R47, R21 ;  /* 0x0000002f17287223 */ /* 0x000fe20000000015 */
[C---:B------:R-:W-:Y:S01]  /*a3d0*/  FFMA R39, R27.reuse, R39, R26 ;  /* 0x000000271b277223 */ /* 0x040fe2000000001a */
[C---:B------:R-:W-:Y:S01]  /*a3e0*/  FFMA R42, R27.reuse, R43, R42 ;  /* 0x0000002b1b2a7223 */ /* 0x040fe2000000002a */
[----:B------:R-:W-:Y:S01]  /*a3f0*/  FFMA R47, R27, R47, R46 ;  /* 0x0000002f1b2f7223 */ /* 0x000fe2000000002e */
[-C--:B------:R-:W-:Y:S01]  /*a400*/  FFMA R25, R23, R71.reuse, R20 ;  /* 0x0000004717197223 */ /* 0x080fe20000000014 */
[----:B------:R-:W-:Y:S01]  /*a410*/  FFMA R27, R27, R71, R70 ;  /* 0x000000471b1b7223 */ /* 0x000fe20000000046 */
        /* <DEDUP_REMOVED lines=8> */
[----:B------:R-:W1:Y:S01]  /*a4a0*/  LDS.128 R24, [R74+0x7d0] ;  /* 0x0007d0004a187984 */ /* 0x000e620000000c00 */
[-C--:B-----5:R-:W-:Y:S01]  /*a4b0*/  FFMA R36, R64, R28.reuse, R36 ;  /* 0x0000001c40247223 */ /* 0x0a0fe20000000024 */
        /* <DEDUP_REMOVED lines=27> */
[----:B------:R-:W-:Y:S01]  /*a670*/  LDS.128 R40, [R74+0x5e0] ;  /* 0x0005e0004a287984 */ /* 0x000fe20000000c00 */
[----:B------:R-:W-:Y:S01]  /*a680*/  FFMA R30, R54, R30, R45 ;  /* 0x0000001e361e7223 */ /* 0x000fe2000000002d */
[C---:B------:R-:W-:Y:S01]  /*a690*/  FFMA R124, R67.reuse, R23, R124 ;  /* 0x00000017437c7223 */ /* 0x040fe2000000007c */
[C---:B------:R-:W-:Y:S01]  /*a6a0*/  FFMA R125, R67.reuse, R31, R125 ;  /* 0x0000001f437d7223 */ /* 0x040fe2000000007d */
[----:B------:R-:W-:Y:S01]  /*a6b0*/  LDS.128 R44, [R74+0x1e0] ;  /* 0x0001e0004a2c7984 */ /* 0x000fe20000000c00 */
[-C--:B------:R-:W-:Y:S01]  /*a6c0*/  FFMA R48, R67, R51.reuse, R48 ;  /* 0x0000003343307223 */ /* 0x080fe20000000030 */
        /* <DEDUP_REMOVED lines=8> */
[----:B------:R-:W-:Y:S01]  /*a750*/  LDS.128 R36, [R74+0x3e0] ;  /* 0x0003e0004a247984 */ /* 0x000fe20000000c00 */
[-C--:B------:R-:W-:Y:S01]  /*a760*/  FFMA R57, R57, R25.reuse, R56 ;  /* 0x0000001939397223 */ /* 0x080fe20000000038 */
[----:B------:R-:W-:Y:S01]  /*a770*/  FFMA R25, R53, R25, R24 ;  /* 0x0000001935197223 */ /* 0x000fe20000000018 */
[-C--:B------:R-:W-:Y:S01]  /*a780*/  FFMA R62, R62, R26.reuse, R61 ;  /* 0x0000001a3e3e7223 */ /* 0x080fe2000000003d */
[----:B------:R-:W1:Y:S01]  /*a790*/  LDS.128 R32, [R17.X4+UR4+0x1e0] ;  /* 0x0001e00411207984 */ /* 0x000e620008004c00 */
[-C--:B------:R-:W-:Y:S01]  /*a7a0*/  FFMA R24, R58, R26.reuse, R57 ;  /* 0x0000001a3a187223 */ /* 0x080fe20000000039 */
[-C--:B------:R-:W-:Y:S01]  /*a7b0*/  FFMA R66, R66, R26.reuse, R65 ;  /* 0x0000001a42427223 */ /* 0x080fe20000000041 */
[-C--:B------:R-:W-:Y:S01]  /*a7c0*/  FFMA R53, R63, R31.reuse, R29 ;  /* 0x0000001f3f357223 */ /* 0x080fe2000000001d */
[-C--:B------:R-:W-:Y:S01]  /*a7d0*/  FFMA R58, R59, R31.reuse, R28 ;  /* 0x0000001f3b3a7223 */ /* 0x080fe2000000001c */
[----:B------:R-:W-:Y:S01]  /*a7e0*/  FFMA R57, R55, R31, R30 ;  /* 0x0000001f37397223 */ /* 0x000fe2000000001e */
[----:B------:R-:W-:Y:S01]  /*a7f0*/  FFMA R26, R54, R26, R25 ;  /* 0x0000001a361a7223 */ /* 0x000fe20000000019 */
[----:B------:R-:W2:Y:S01]  /*a800*/  LDS.128 R28, [R17.X4+UR4+0x3e0] ;  /* 0x0003e004111c7984 */ /* 0x000ea20008004c00 */
[C---:B------:R-:W-:Y:S01]  /*a810*/  FFMA R52, R63.reuse, R51, R49 ;  /* 0x000000333f347223 */ /* 0x040fe20000000031 */
[C---:B------:R-:W-:Y:S01]  /*a820*/  FFMA R54, R63.reuse, R23, R20 ;  /* 0x000000173f367223 */ /* 0x040fe20000000014 */
[-C--:B------:R-:W-:Y:S01]  /*a830*/  FFMA R63, R63, R27.reuse, R62 ;  /* 0x0000001b3f3f7223 */ /* 0x080fe2000000003e */
[-C--:B------:R-:W-:Y:S01]  /*a840*/  FFMA R62, R59, R27.reuse, R24 ;  /* 0x0000001b3b3e7223 */ /* 0x080fe20000000018 */
[----:B------:R-:W-:Y:S01]  /*a850*/  FFMA R67, R67, R27, R66 ;  /* 0x0000001b43437223 */ /* 0x000fe20000000042 */
[----:B------:R-:W-:Y:S01]  /*a860*/  FFMA R61, R59, R23, R21 ;  /* 0x000000173b3d7223 */ /* 0x000fe20000000015 */
[C---:B------:R-:W-:Y:S01]  /*a870*/  FFMA R59, R55.reuse, R27, R26 ;  /* 0x0000001b373b7223 */ /* 0x040fe2000000001a */
[C---:B------:R-:W-:Y:S01]  /*a880*/  FFMA R56, R55.reuse, R51, R50 ;  /* 0x0000003337387223 */ /* 0x040fe20000000032 */
[----:B------:R-:W-:-:S02]  /*a890*/  FFMA R60, R55, R23, R22 ;  /* 0x00000017373c7223 */ /* 0x000fc40000000016 */
[----:B------:R-:W3:Y:S01]  /*a8a0*/  LDS.128 R20, [R17.X4+UR4+0x5e0] ;  /* 0x0005e00411147984 */ /* 0x000ee20008004c00 */
[C---:B-1----:R-:W-:Y:S01]  /*a8b0*/  FFMA R24, R32.reuse, R36, R125 ;  /* 0x0000002420187223 */ /* 0x042fe2000000007d */
        /* <DEDUP_REMOVED lines=10> */
[----:B------:R-:W1:Y:S01]  /*a960*/  LDS.128 R24, [R17.X4+UR4+0x7e0] ;  /* 0x0007e00411187984 */ /* 0x000e620008004c00 */
[----:B------:R-:W-:Y:S01]  /*a970*/  FFMA R34, R34, R70, R33 ;  /* 0x0000004622227223 */ /* 0x000fe20000000021 */
[C---:B------:R-:W-:Y:S01]  /*a980*/  FFMA R49, R35.reuse, R39, R32 ;  /* 0x0000002723317223 */ /* 0x040fe20000000020 */
[C---:B--2---:R-:W-:Y:S01]  /*a990*/  FFMA R32, R28.reuse, R36, R53 ;  /* 0x000000241c207223 */ /* 0x044fe20000000035 */
[C---:B------:R-:W-:Y:S01]  /*a9a0*/  FFMA R54, R28.reuse, R40, R54 ;  /* 0x000000281c367223 */ /* 0x040fe20000000036 */
[----:B------:R-:W-:Y:S01]  /*a9b0*/  FFMA R51, R35, R71, R34 ;  /* 0x0000004723337223 */ /* 0x000fe20000000022 */
[C---:B------:R-:W-:Y:S01]  /*a9c0*/  FFMA R34, R28.reuse, R68, R63 ;  /* 0x000000441c227223 */ /* 0x040fe2000000003f */
[----:B------:R-:W-:Y:S01]  /*a9d0*/  FFMA R52, R28, R44, R52 ;  /* 0x0000002c1c347223 */ /* 0x000fe20000000034 */
[----:B------:R-:W-:Y:S01]  /*a9e0*/  FFMA R53, R29, R37, R32 ;  /* 0x000000251d357223 */ /* 0x000fe20000000020 */
        /* <DEDUP_REMOVED lines=10> */
[C---:B---3--:R-:W-:Y:S01]  /*aa90*/  FFMA R62, R20.reuse, R68, R62 ;  /* 0x00000044143e7223 */ /* 0x048fe2000000003e */
        /* <DEDUP_REMOVED lines=14> */
[----:B------:R-:W-:Y:S01]  /*ab80*/  LEA R75, R16, R73, 0xf ;  /* 0x00000049104b7211 */ /* 0x000fe200078e78ff */
[C---:B------:R-:W-:Y:S01]  /*ab90*/  FFMA R64, R23.reuse, R71, R64 ;  /* 0x0000004717407223 */ /* 0x040fe20000000040 */
[C---:B------:R-:W-:Y:S01]  /*aba0*/  FFMA R66, R23.reuse, R43, R66 ;  /* 0x0000002b17427223 */ /* 0x040fe20000000042 */
[C---:B------:R-:W-:Y:S01]  /*abb0*/  FFMA R65, R23.reuse, R47, R22 ;  /* 0x0000002f17417223 */ /* 0x040fe20000000016 */
[----:B------:R-:W-:Y:S01]  /*abc0*/  FFMA R67, R23, R39, R20 ;  /* 0x0000002717437223 */ /* 0x000fe20000000014 */
[----:B------:R-:W-:Y:S01]  /*abd0*/  LDS.128 R28, [R17.X4+UR4+0x3f0] ;  /* 0x0003f004111c7984 */ /* 0x000fe20008004c00 */
        /* <DEDUP_REMOVED lines=8> */
[----:B------:R-:W-:Y:S01]  /*ac60*/  IADD3 R68, P1, R122, UR6, RZ ;  /* 0x000000067a447c10 */ /* 0x000fe2000ff3e0ff */
[C---:B------:R-:W-:Y:S01]  /*ac70*/  FFMA R70, R26.reuse, R70, R69 ;  /* 0x000000461a467223 */ /* 0x040fe20000000045 */
[C---:B------:R-:W-:Y:S01]  /*ac80*/  FFMA R44, R26.reuse, R42, R41 ;  /* 0x0000002a1a2c7223 */ /* 0x040fe20000000029 */
[C---:B------:R-:W-:Y:S01]  /*ac90*/  FFMA R38, R26.reuse, R38, R37 ;  /* 0x000000261a267223 */ /* 0x040fe20000000025 */
[----:B------:R-:W-:Y:S01]  /*aca0*/  FFMA R26, R26, R46, R25 ;  /* 0x0000002e1a1a7223 */ /* 0x000fe20000000019 */
[----:B------:R-:W-:Y:S01]  /*acb0*/  IADD3 R68, P2, R68, 0x1000, RZ ;  /* 0x0000100044447810 */ /* 0x000fe20007f5e0ff */
[----:B------:R-:W-:Y:S01]  /*acc0*/  FFMA R71, R27, R71, R70 ;  /* 0x000000471b477223 */ /* 0x000fe20000000046 */
[----:B------:R-:W-:Y:S01]  /*acd0*/  IADD3.X R46, R123, UR7, RZ, P1, !PT ;  /* 0x000000077b2e7c10 */ /* 0x000fe20008ffe4ff */
[C---:B------:R-:W-:Y:S01]  /*ace0*/  FFMA R44, R27.reuse, R43, R44 ;  /* 0x0000002b1b2c7223 */ /* 0x040fe2000000002c */
[C---:B------:R-:W-:Y:S01]  /*acf0*/  FFMA R45, R27.reuse, R39, R38 ;  /* 0x000000271b2d7223 */ /* 0x040fe20000000026 */
[----:B------:R-:W-:Y:S01]  /*ad00*/  FFMA R47, R27, R47, R26 ;  /* 0x0000002f1b2f7223 */ /* 0x000fe2000000001a */
[----:B------:R-:W-:Y:S01]  /*ad10*/  IADD3.X R69, RZ, R46, RZ, P2, !PT ;  /* 0x0000002eff457210 */ /* 0x000fe200017fe4ff */
[----:B------:R-:W-:Y:S01]  /*ad20*/  LDS.128 R24, [R17.X4+UR4+0x1f0] ;  /* 0x0001f00411187984 */ /* 0x000fe20008004c00 */
[----:B------:R-:W-:-:S02]  /*ad30*/  IADD3 R46, P0, R120, UR6, RZ ;  /* 0x00000006782e7c10 */ /* 0x000fc4000ff1e0ff */
[----:B------:R-:W-:Y:S01]  /*ad40*/  LEA R125, R16, R72, 0xf ;  /* 0x00000048107d7211 */ /* 0x000fe200078e78ff */
[----:B------:R-:W-:Y:S04]  /*ad50*/  LDS.128 R32, [R17.X4+UR4+0x5f0] ;  /* 0x0005f00411207984 */ /* 0x000fe80008004c00 */
[----:B------:R-:W1:Y:S04]  /*ad60*/  LDS.128 R20, [R74+0x3f0] ;  /* 0x0003f0004a147984 */ /* 0x000e680000000c00 */
[----:B------:R-:W2:Y:S04]  /*ad70*/  LDS.128 R36, [R74+0x5f0] ;  /* 0x0005f0004a247984 */ /* 0x000ea80000000c00 */
[----:B------:R-:W3:Y:S04]  /*ad80*/  LDS.128 R40, [R74+0x1f0] ;  /* 0x0001f0004a287984 */ /* 0x000ee80000000c00 */
[----:B------:R-:W4:Y:S04]  /*ad90*/  LDS.128 R56, [R74+0x7f0] ;  /* 0x0007f0004a387984 */ /* 0x000f280000000c00 */
[----:B------:R-:W5:Y:S01]  /*ada0*/  LDS.128 R60, [R17.X4+UR4+0x7f0] ;  /* 0x0007f004113c7984 */ /* 0x000f620008004c00 */
[----:B------:R-:W-:-:S03]  /*adb0*/  USHF.L.U32 UR4, UR5, 0xf, URZ ;  /* 0x0000000f05047899 */ /* 0x000fc6000800063f */
[----:B------:R-:W-:Y:S06]  /*adc0*/  BAR.SYNC 0x0 ;  /* 0x0000000000007b1d */ /* 0x000fec0000000000 */
[----:B------:R-:W-:Y:S01]  /*add0*/  @!PT LDS RZ, [RZ] ;  /* 0x00000000fffff984 */ /* 0x000fe20000000800 */
[----:B------:R-:W-:Y:S01]  /*ade0*/  @!PT LDS RZ, [RZ] ;  /* 0x00000000fffff984 */ /* 0x000fe20000000800 */
[----:B------:R-:W-:Y:S01]  /*adf0*/  @!PT LDS RZ, [RZ] ;  /* 0x00000000fffff984 */ /* 0x000fe20000000800 */
[----:B------:R1:W-:Y:S02]  /*ae00*/  LDGSTS.E.BYPASS.128 [R75], [R68.64+-0x800], !PT ;  /* 0x00000800444b7fae */ /* 0x0003e4000f901c4a */
[----:B-1----:R-:W-:Y:S02]  /*ae10*/  IADD3 R68, P1, R46, 0x1000, RZ ;  /* 0x000010002e447810 */ /* 0x002fe40007f3e0ff */
[----:B------:R-:W-:Y:S01]  /*ae20*/  IADD3.X R46, R121, UR7, RZ, P0, !PT ;  /* 0x00000007792e7c10 */ /* 0x000fe200087fe4ff */
[----:B------:R-:W-:Y:S01]  /*ae30*/  FFMA R124, R32, R20, R67 ;  /* 0x00000014207c7223 */ /* 0x000fe20000000043 */
[----:B------:R-:W-:-:S02]  /*ae40*/  LEA R75, R16, R19, 0xf ;  /* 0x00000013104b7211 */ /* 0x000fc400078e78ff */
[----:B------:R-:W-:Y:S01]  /*ae50*/  IADD3.X R69, RZ, R46, RZ, P1, !PT ;  /* 0x0000002eff457210 */ /* 0x000fe20000ffe4ff */
[-C--:B--2---:R-:W-:Y:S01]  /*ae60*/  FFMA R50, R24, R36.reuse, R50 ;  /* 0x0000002418327223 */ /* 0x084fe20000000032 */
[----:B------:R-:W-:Y:S01]  /*ae70*/  IADD3 R46, P0, R118, UR6, RZ ;  /* 0x00000006762e7c10 */ /* 0x000fe2000ff1e0ff */
[-C--:B------:R-:W-:Y:S01]  /*ae80*/  FFMA R54, R28, R36.reuse, R54 ;  /* 0x000000241c367223 */ /* 0x080fe20000000036 */
[----:B------:R-:W-:Y:S01]  /*ae90*/  FFMA R66, R32, R36, R66 ;  /* 0x0000002420427223 */ /* 0x000fe20000000042 */
[----:B------:R1:W-:Y:S01]  /*aea0*/  LDGSTS.E.BYPASS.128 [R125], [R68.64+-0x800], !PT ;  /* 0x00000800447d7fae */ /* 0x0003e2000f901c4a */
[-C--:B---3--:R-:W-:Y:S01]  /*aeb0*/  FFMA R48, R24, R40.reuse, R48 ;  /* 0x0000002818307223 */ /* 0x088fe20000000030 */
[----:B------:R-:W-:Y:S01]  /*aec0*/  FFMA R67, R29, R37, R54 ;  /* 0x000000251d437223 */ /* 0x000fe20000000036 */
[----:B------:R-:W-:Y:S01]  /*aed0*/  FFMA R52, R28, R40, R52 ;  /* 0x000000281c347223 */ /* 0x000fe20000000034 */
[----:B----4-:R-:W-:Y:S01]  /*aee0*/  FFMA R64, R32, R56, R64 ;  /* 0x0000003820407223 */ /* 0x010fe20000000040 */
[----:B-----5:R-:W-:Y:S01]  /*aef0*/  FFMA R44, R60, R36, R44 ;  /* 0x000000243c2c7223 */ /* 0x020fe2000000002c */
[----:B-1----:R-:W-:-:S02]  /*af00*/  IADD3 R68, P1, R46, 0x1000, RZ ;  /* 0x000010002e447810 */ /* 0x002fc40007f3e0ff */
[----:B------:R-:W-:Y:S02]  /*af10*/  IADD3.X R46, R119, UR7, RZ, P0, !PT ;  /* 0x00000007772e7c10 */ /* 0x000fe400087fe4ff */
[----:B------:R-:W-:Y:S02]  /*af20*/  LEA R125, R16, R18, 0xf ;  /* 0x00000012107d7211 */ /* 0x000fe400078e78ff */
[----:B------:R-:W-:Y:S02]  /*af30*/  IADD3.X R69, RZ, R46, RZ, P1, !PT ;  /* 0x0000002eff457210 */ /* 0x000fe40000ffe4ff */
[----:B------:R-:W-:-:S03]  /*af40*/  IADD3 R46, P0, R116, UR6, RZ ;  /* 0x00000006742e7c10 */ /* 0x000fc6000ff1e0ff */
[----:B------:R1:W-:Y:S02]  /*af50*/  LDGSTS.E.BYPASS.128 [R75], [R68.64+-0x800], !PT ;  /* 0x00000800444b7fae */ /* 0x0003e4000f901c4a */
[----:B-1----:R-:W-:Y:S02]  /*af60*/  IADD3 R68, P1, R46, 0x1000, RZ ;  /* 0x000010002e447810 */ /* 0x002fe40007f3e0ff */
        /* <DEDUP_REMOVED lines=60> */
[----:B------:R-:W-:-:S04]  /*b330*/  IADD3.X R46, R97, UR7, RZ, P0, !PT ;  /* 0x00000007612e7c10 */ /* 0x000fc800087fe4ff */
[----:B------:R-:W-:Y:S02]  /*b340*/  IADD3.X R69, RZ, R46, RZ, P1, !PT ;  /* 0x0000002eff457210 */ /* 0x000fe40000ffe4ff */
[----:B------:R-:W-:-:S03]  /*b350*/  IADD3 R46, P0, R94, UR6, RZ ;  /* 0x000000065e2e7c10 */ /* 0x000fc6000ff1e0ff */
[----:B------:R1:W-:Y:S02]  /*b360*/  LDGSTS.E.BYPASS.128 [R125], [R68.64+-0x800], !PT ;  /* 0x00000800447d7fae */ /* 0x0003e4000f901c4a */
[----:B-1----:R-:W-:Y:S02]  /*b370*/  IADD3 R68, P1, R46, 0x1000, RZ ;  /* 0x000010002e447810 */ /* 0x002fe40007f3e0ff */
[----:B------:R-:W-:Y:S02]  /*b380*/  IADD3.X R46, R95, UR7, RZ, P0, !PT ;  /* 0x000000075f2e7c10 */ /* 0x000fe400087fe4ff */
[----:B------:R-:W-:Y:S02]  /*b390*/  IADD3 R70, P0, R92, UR6, RZ ;  /* 0x000000065c467c10 */ /* 0x000fe4000ff1e0ff */
[----:B------:R-:W-:Y:S02]  /*b3a0*/  IADD3.X R69, RZ, R46, RZ, P1, !PT ;  /* 0x0000002eff457210 */ /* 0x000fe40000ffe4ff */
[----:B------:R-:W-:-:S02]  /*b3b0*/  LEA R46, R16, R12, 0xf ;  /* 0x0000000c102e7211 */ /* 0x000fc400078e78ff */
[----:B------:R-:W-:-:S03]  /*b3c0*/  LEA R125, R16, R13, 0xf ;  /* 0x0000000d107d7211 */ /* 0x000fc600078e78ff */
[----:B------:R1:W-:Y:S02]  /*b3d0*/  LDGSTS.E.BYPASS.128 [R46], [R68.64+-0x800], !PT ;  /* 0x00000800442e7fae */ /* 0x0003e4000f901c4a */
[----:B-1----:R-:W-:Y:S02]  /*b3e0*/  IADD3 R68, P1, R70, 0x1000, RZ ;  /* 0x0000100046447810 */ /* 0x002fe40007f3e0ff */
[----:B------:R-:W-:Y:S02]  /*b3f0*/  IADD3.X R70, R93, UR7, RZ, P0, !PT ;  /* 0x000000075d467c10 */ /* 0x000fe400087fe4ff */
[----:B------:R-:W-:Y:S02]  /*b400*/  IADD3 R74, P0, R90, UR6, RZ ;  /* 0x000000065a4a7c10 */ /* 0x000fe4000ff1e0ff */
[----:B------:R-:W-:Y:S02]  /*b410*/  IADD3.X R69, RZ, R70, RZ, P1, !PT ;  /* 0x00000046ff457210 */ /* 0x000fe40000ffe4ff */
[----:B------:R-:W-:-:S02]  /*b420*/  IADD3 R74, P1, R74, 0x1000, RZ ;  /* 0x000010004a4a7810 */ /* 0x000fc40007f3e0ff */
[----:B------:R-:W-:Y:S01]  /*b430*/  IADD3.X R70, R91, UR7, RZ, P0, !PT ;  /* 0x000000075b467c10 */ /* 0x000fe200087fe4ff */
[----:B------:R1:W-:Y:S03]  /*b440*/  LDGSTS.E.BYPASS.128 [R125], [R68.64+-0x800], !PT ;  /* 0x00000800447d7fae */ /* 0x0003e6000f901c4a */
[----:B------:R-:W-:Y:S01]  /*b450*/  IADD3.X R75, RZ, R70, RZ, P1, !PT ;  /* 0x00000046ff4b7210 */ /* 0x000fe20000ffe4ff */
[----:B------:R-:W0:Y:S01]  /*b460*/  LDGDEPBAR ;  /* 0x00000000000079af */ /* 0x000e220000000000 */
[----:B------:R-:W-:Y:S02]  /*b470*/  IADD3 R70, P0, R88, UR6, RZ ;  /* 0x0000000658467c10 */ /* 0x000fe4000ff1e0ff */
[----:B-1----:R-:W-:Y:S02]  /*b480*/  LEA R68, R16, 0x20000, 0xe ;  /* 0x0002000010447811 */ /* 0x002fe400078e70ff */
[----:B------:R-:W-:-:S02]  /*b490*/  IADD3.X R69, R89, UR7, RZ, P0, !PT ;  /* 0x0000000759457c10 */ /* 0x000fc400087fe4ff */
[-C--:B------:R-:W-:Y:S02]  /*b4a0*/  IADD3 R46, R73, R68.reuse, RZ ;  /* 0x00000044492e7210 */ /* 0x080fe40007ffe0ff */
[----:B------:R-:W-:-:S03]  /*b4b0*/  IADD3 R125, R19, R68, RZ ;  /* 0x00000044137d7210 */ /* 0x000fc60007ffe0ff */
[----:B------:R1:W-:Y:S02]  /*b4c0*/  LDGSTS.E.BYPASS.128 [R46], [R74.64+-0x800], !PT ;  /* 0x000008004a2e7fae */ /* 0x0003e4000f901c4a */
[----:B-1----:R-:W-:Y:S02]  /*b4d0*/  IADD3 R74, P1, R70, 0x1000, RZ ;  /* 0x00001000464a7810 */ /* 0x002fe40007f3e0ff */
[----:B------:R-:W-:Y:S02]  /*b4e0*/  IADD3 R70, P0, R86, UR6, RZ ;  /* 0x0000000656467c10 */ /* 0x000fe4000ff1e0ff */
[----:B------:R-:W-:Y:S02]  /*b4f0*/  IADD3.X R75, RZ, R69, RZ, P1, !PT ;  /* 0x00000045ff4b7210 */ /* 0x000fe40000ffe4ff */
[----:B------:R-:W-:-:S05]  /*b500*/  IADD3 R69, R72, R68, RZ ;  /* 0x0000004448457210 */ /* 0x000fca0007ffe0ff */
[----:B------:R1:W-:Y:S02]  /*b510*/  LDGSTS.E.BYPASS.128 [R69], [R74.64+-0x800], !PT ;  /* 0x000008004a457fae */ /* 0x0003e4000f901c4a */
[----:B-1----:R-:W-:Y:S02]  /*b520*/  IADD3 R74, P1, R70, 0x1000, RZ ;  /* 0x00001000464a7810 */ /* 0x002fe40007f3e0ff */
[----:B------:R-:W-:Y:S02]  /*b530*/  IADD3.X R70, R87, UR7, RZ, P0, !PT ;  /* 0x0000000757467c10 */ /* 0x000fe400087fe4ff */
[----:B------:R-:W-:Y:S02]  /*b540*/  IADD3 R46, P0, R84, UR6, RZ ;  /* 0x00000006542e7c10 */ /* 0x000fe4000ff1e0ff */
[----:B------:R-:W-:Y:S01]  /*b550*/  IADD3.X R75, RZ, R70, RZ, P1, !PT ;  /* 0x00000046ff4b7210 */ /* 0x000fe20000ffe4ff */
[----:B------:R-:W-:Y:S01]  /*b560*/  FFMA R70, R28, R20, R53 ;  /* 0x000000141c467223 */ /* 0x000fe20000000035 */
[----:B------:R-:W-:Y:S01]  /*b570*/  IADD3 R69, R18, R68, RZ ;  /* 0x0000004412457210 */ /* 0x000fe20007ffe0ff */
[----:B------:R-:W-:Y:S01]  /*b580*/  FFMA R53, R33, R21, R124 ;  /* 0x0000001521357223 */ /* 0x000fe2000000007c */
[----:B------:R-:W-:Y:S01]  /*b590*/  FFMA R28, R28, R56, R55 ;  /* 0x000000381c1c7223 */ /* 0x000fe20000000037 */
[----:B------:R1:W-:Y:S02]  /*b5a0*/  LDGSTS.E.BYPASS.128 [R125], [R74.64+-0x800], !PT ;  /* 0x000008004a7d7fae */ /* 0x0003e4000f901c4a */
[----:B-1----:R-:W-:-:S02]  /*b5b0*/  IADD3 R74, P1, R46, 0x1000, RZ ;  /* 0x000010002e4a7810 */ /* 0x002fc40007f3e0ff */
[----:B------:R-:W-:Y:S02]  /*b5c0*/  IADD3.X R46, R85, UR7, RZ, P0, !PT ;  /* 0x00000007552e7c10 */ /* 0x000fe400087fe4ff */
[----:B------:R-:W-:Y:S02]  /*b5d0*/  IADD3 R125, R2, R68, RZ ;  /* 0x00000044027d7210 */ /* 0x000fe40007ffe0ff */
[----:B------:R-:W-:Y:S02]  /*b5e0*/  IADD3.X R75, RZ, R46, RZ, P1, !PT ;  /* 0x0000002eff4b7210 */ /* 0x000fe40000ffe4ff */
[----:B------:R-:W-:-:S03]  /*b5f0*/  IADD3 R46, P0, R82, UR6, RZ ;  /* 0x00000006522e7c10 */ /* 0x000fc6000ff1e0ff */
[----:B------:R1:W-:Y:S02]  /*b600*/  LDGSTS.E.BYPASS.128 [R69], [R74.64+-0x800], !PT ;  /* 0x000008004a457fae */ /* 0x0003e4000f901c4a */
[----:B-1----:R-:W-:Y:S02]  /*b610*/  IADD3 R74, P1, R46, 0x1000, RZ ;  /* 0x000010002e4a7810 */ /* 0x002fe40007f3e0ff */
        /* <DEDUP_REMOVED lines=11> */
[----:B-1----:R-:W-:Y:S01]  /*b6d0*/  IADD3 R74, P1, R46, 0x1000, RZ ;  /* 0x000010002e4a7810 */ /* 0x002fe20007f3e0ff */
[----:B------:R-:W-:Y:S01]  /*b6e0*/  FFMA R69, R33, R37, R66 ;  /* 0x0000002521457223 */ /* 0x000fe20000000042 */
[----:B------:R-:W-:Y:S02]  /*b6f0*/  IADD3.X R46, R79, UR7, RZ, P0, !PT ;  /* 0x000000074f2e7c10 */ /* 0x000fe400087fe4ff */
[----:B------:R-:W-:Y:S01]  /*b700*/  IADD3 R36, P0, R76, UR6, RZ ;  /* 0x000000064c247c10 */ /* 0x000fe2000ff1e0ff */
[----:B------:R-:W-:Y:S01]  /*b710*/  UIADD3 UR6, UP2, UR6, 0x200, URZ ;  /* 0x0000020006067890 */ /* 0x000fe2000ff5e03f */
[----:B------:R-:W-:Y:S01]  /*b720*/  IADD3.X R75, RZ, R46, RZ, P1, !PT ;  /* 0x0000002eff4b7210 */ /* 0x000fe20000ffe4ff */
[-C--:B------:R-:W-:Y:S01]  /*b730*/  FFMA R46, R24, R20.reuse, R49 ;  /* 0x00000014182e7223 */ /* 0x080fe20000000031 */
[----:B------:R-:W-:Y:S01]  /*b740*/  FFMA R20, R60, R20, R45 ;  /* 0x000000143c147223 */ /* 0x000fe2000000002d */
[-C--:B------:R-:W-:Y:S01]  /*b750*/  FFMA R49, R29, R21.reuse, R70 ;  /* 0x000000151d317223 */ /* 0x080fe20000000046 */
[-C--:B------:R-:W-:Y:S01]  /*b760*/  FFMA R70, R34, R22.reuse, R53 ;  /* 0x0000001622467223 */ /* 0x080fe20000000035 */
[-C--:B------:R-:W-:Y:S01]  /*b770*/  FFMA R45, R25, R21.reuse, R46 ;  /* 0x00000015192d7223 */ /* 0x080fe2000000002e */
[----:B------:R-:W-:Y:S01]  /*b780*/  FFMA R21, R61, R21, R20 ;  /* 0x000000153d157223 */ /* 0x000fe20000000014 */
[-C--:B------:R-:W-:Y:S01]  /*b790*/  FFMA R46, R30, R22.reuse, R49 ;  /* 0x000000161e2e7223 */ /* 0x080fe20000000031 */
[----:B------:R-:W-:Y:S01]  /*b7a0*/  IADD3 R36, P1, R36, 0x1000, RZ ;  /* 0x0000100024247810 */ /* 0x000fe20007f3e0ff */
[-C--:B------:R-:W-:Y:S01]  /*b7b0*/  FFMA R20, R26, R22.reuse, R45 ;  /* 0x000000161a147223 */ /* 0x080fe2000000002d */
[----:B------:R-:W-:Y:S01]  /*b7c0*/  FFMA R22, R62, R22, R21 ;  /* 0x000000163e167223 */ /* 0x000fe20000000015 */
[-C--:B------:R-:W-:Y:S01]  /*b7d0*/  FFMA R49, R31, R23.reuse, R46 ;  /* 0x000000171f317223 */ /* 0x080fe2000000002e */
[-C--:B------:R-:W-:Y:S01]  /*b7e0*/  FFMA R45, R35, R23.reuse, R70 ;  /* 0x00000017232d7223 */ /* 0x080fe20000000046 */
[-C--:B------:R-:W-:Y:S01]  /*b7f0*/  FFMA R53, R27, R23.reuse, R20 ;  /* 0x000000171b357223 */ /* 0x080fe20000000014 */
[----:B------:R-:W-:Y:S01]  /*b800*/  FFMA R21, R63, R23, R22 ;  /* 0x000000173f157223 */ /* 0x000fe20000000016 */
[-C--:B------:R-:W-:Y:S01]  /*b810*/  FFMA R23, R25, R37.reuse, R50 ;  /* 0x0000002519177223 */ /* 0x080fe20000000032 */
[----:B------:R-:W-:Y:S01]  /*b820*/  FFMA R37, R61, R37, R44 ;  /* 0x000000253d257223 */ /* 0x000fe2000000002c */
[----:B------:R-:W-:Y:S01]  /*b830*/  IADD3.X R20, R77, UR7, RZ, P0, !PT ;  /* 0x000000074d147c10 */ /* 0x000fe200087fe4ff */
[----:B------:R-:W-:Y:S01]  /*b840*/  FFMA R50, R30, R38, R67 ;  /* 0x000000261e327223 */ /* 0x000fe20000000043 */
[----:B------:R-:W-:Y:S01]  /*b850*/  IADD3 R67, R5, R68, RZ ;  /* 0x0000004405437210 */ /* 0x000fe20007ffe0ff */
[----:B------:R-:W-:Y:S01]  /*b860*/  FFMA R22, R62, R38, R37 ;  /* 0x000000263e167223 */ /* 0x000fe20000000025 */
[----:B------:R-:W-:Y:S01]  /*b870*/  IADD3.X R37, RZ, R20, RZ, P1, !PT ;  /* 0x00000014ff257210 */ /* 0x000fe20000ffe4ff */
[----:B------:R1:W-:Y:S01]  /*b880*/  LDGSTS.E.BYPASS.128 [R125], [R74.64+-0x800], !PT ;  /* 0x000008004a7d7fae */ /* 0x0003e2000f901c4a */
[-C--:B------:R-:W-:Y:S01]  /*b890*/  FFMA R54, R26, R38.reuse, R23 ;  /* 0x000000261a367223 */ /* 0x080fe20000000017 */
[----:B------:R-:W-:Y:S01]  /*b8a0*/  FFMA R46, R34, R38, R69 ;  /* 0x00000026222e7223 */ /* 0x000fe20000000045 */
[----:B------:R-:W-:Y:S01]  /*b8b0*/  PLOP3.LUT P0, PT, PT, PT, UP0, 0x80, 0x0 ;  /* 0x000000000000781c */ /* 0x000fe20003f0f008 */
[----:B------:R1:W-:Y:S01]  /*b8c0*/  LDGSTS.E.BYPASS.128 [R67], [R36.64+-0x800], !PT ;  /* 0x0000080024437fae */ /* 0x0003e2000f901c4a */
[----:B------:R-:W-:Y:S01]  /*b8d0*/  FFMA R20, R32, R40, R65 ;  /* 0x0000002820147223 */ /* 0x000fe20000000041 */
[----:B------:R-:W-:Y:S01]  /*b8e0*/  FFMA R24, R24, R56, R51 ;  /* 0x0000003818187223 */ /* 0x000fe20000000033 */
[C---:B------:R-:W-:Y:S01]  /*b8f0*/  FFMA R40, R60.reuse, R40, R47 ;  /* 0x000000283c287223 */ /* 0x040fe2000000002f */
[----:B------:R-:W0:Y:S01]  /*b900*/  LDGDEPBAR ;  /* 0x00000000000079af */ /* 0x000e220000000000 */
        /* <DEDUP_REMOVED lines=21> */
[----:B------:R-:W-:Y:S01]  /*ba60*/  UPLOP3.LUT UP0, UPT, UPT, UPT, UPT, 0x40, 0x0 ;  /* 0x000000000000789c */ /* 0x000fe20003f0e870 */
[----:B------:R-:W-:Y:S01]  /*ba70*/  FFMA R52, R27, R43, R52 ;  /* 0x0000002b1b347223 */ /* 0x000fe20000000034 */
[----:B------:R-:W-:-:S04]  /*ba80*/  DEPBAR.LE SB0, 0x6 ;  /* 0x000081800000791a */ /* 0x000fc80000000000 */
[----:B------:R-:W-:Y:S01]  /*ba90*/  UIADD3.X UR7, URZ, UR7, URZ, UP2, !UPT ;  /* 0x000000073f077290 */ /* 0x000fe200097fe43f */
[-C--:B------:R-:W-:Y:S01]  /*baa0*/  FFMA R48, R31, R43.reuse, R48 ;  /* 0x0000002b1f307223 */ /* 0x080fe20000000030 */
[-C--:B------:R-:W-:Y:S01]  /*bab0*/  FFMA R44, R35, R43.reuse, R44 ;  /* 0x0000002b232c7223 */ /* 0x080fe2000000002c */
[----:B------:R-:W-:Y:S01]  /*bac0*/  FFMA R20, R63, R43, R20 ;  /* 0x0000002b3f147223 */ /* 0x000fe20000000014 */
[-C--:B------:R-:W-:Y:S01]  /*bad0*/  FFMA R55, R27, R59.reuse, R26 ;  /* 0x0000003b1b377223 */ /* 0x080fe2000000001a */
[-C--:B------:R-:W-:Y:S01]  /*bae0*/  FFMA R51, R31, R59.reuse, R30 ;  /* 0x0000003b1f337223 */ /* 0x080fe2000000001e */
[-C--:B------:R-:W-:Y:S01]  /*baf0*/  FFMA R47, R35, R59.reuse, R34 ;  /* 0x0000003b232f7223 */ /* 0x080fe20000000022 */
[----:B------:R-:W-:Y:S01]  /*bb00*/  FFMA R23, R63, R59, R58 ;  /* 0x0000003b3f177223 */ /* 0x000fe2000000003a */
[----:B------:R-:W-:Y:S06]  /*bb10*/  BAR.SYNC 0x0 ;  /* 0x0000000000007b1d */ /* 0x000fec0000000000 */
[----:B-1----:R-:W-:Y:S01]  /*bb20*/  @!P0 CALL.REL.NOINC `(.L_x_0) ;  /* 0x0000001000008944 */ /* 0x002fe20003c00000 */
[----:B------:R-:W-:Y:S05]  /*bb30*/  BRA `(.L_x_1) ;  /* 0xffff657000007947 */ /* 0x000fea000383ffff */
.L_x_0:
[----:B------:R-:W1:Y:S01]  /*bb40*/  S2R R2, SR_TID.X ;  /* 0x0000000000027919 */ /* 0x000e620000002100 */
[----:B------:R-:W-:Y:S01]  /*bb50*/  ULDC UR4, c[0x0][0x180] ;  /* 0x0000600000047ab9 */ /* 0x000fe20000000800 */
[C---:B------:R-:W-:Y:S01]  /*bb60*/  LOP3.LUT R4, R14.reuse, 0x20, RZ, 0xfc, !PT ;  /* 0x000000200e047812 */ /* 0x040fe200078efcff */
[----:B------:R-:W-:Y:S01]  /*bb70*/  UIMAD UR4, UR4, 0x32, URZ ;  /* 0x00000032040478a4 */ /* 0x000fe2000f8e023f */
[----:B------:R-:W-:Y:S01]  /*bb80*/  MOV R11, 0x4 ;  /* 0x00000004000b7802 */ /* 0x000fe20000000f00 */
[----:B------:R-:W-:Y:S01]  /*bb90*/  CS2R R32, SRZ ;  /* 0x0000000000207805 */ /* 0x000fe2000001ff00 */
[----:B------:R-:W-:Y:S01]  /*bba0*/  LOP3.LUT R8, R14, 0x30, RZ, 0xfc, !PT ;  /* 0x000000300e087812 */ /* 0x000fe200078efcff */
[----:B------:R-:W-:Y:S01]  /*bbb0*/  CS2R R34, SRZ ;  /* 0x0000000000227805 */ /* 0x000fe2000001ff00 */
[----:B------:R-:W-:Y:S01]  /*bbc0*/  CS2R R36, SRZ ;  /* 0x0000000000247805 */ /* 0x000fe2000001ff00 */
[----:B------:R-:W-:Y:S01]  /*bbd0*/  CS2R R38, SRZ ;  /* 0x0000000000267805 */ /* 0x000fe2000001ff00 */
[----:B------:R-:W-:-:S04]  /*bbe0*/  DEPBAR.LE SB0, 0x0 ;  /* 0x000080000000791a */ /* 0x000fc80000000000 */
[----:B------:R-:W-:Y:S01]  /*bbf0*/  CS2R R40, SRZ ;  /* 0x0000000000287805 */ /* 0x000fe2000001ff00 */
[----:B-1----:R-:W-:Y:S02]  /*bc00*/  SHF.L.U32 R9, R2, 0x2, RZ ;  /* 0x0000000202097819 */ /* 0x002fe400000006ff */
[----:B------:R-:W-:Y:S02]  /*bc10*/  SHF.R.U32.HI R6, RZ, 0x3, R2 ;  /* 0x00000003ff067819 */ /* 0x000fe40000011602 */
[----:B------:R-:W-:Y:S02]  /*bc20*/  LOP3.LUT R9, R0, 0x1c, R9, 0xf8, !PT ;  /* 0x0000001c00097812 */ /* 0x000fe400078ef809 */
[----:B------:R-:W-:Y:S01]  /*bc30*/  LOP3.LUT R0, R14, 0x10, RZ, 0xfc, !PT ;  /* 0x000000100e007812 */ /* 0x000fe200078efcff */
[----:B------:R-:W-:Y:S06]  /*bc40*/  BAR.SYNC 0x0 ;  /* 0x0000000000007b1d */ /* 0x000fec0000000000 */
[C---:B------:R-:W-:Y:S01]  /*bc50*/  ISETP.GE.AND P0, PT, R9.reuse, 0x80, PT ;  /* 0x000000800900780c */ /* 0x040fe20003f06270 */
[----:B------:R-:W-:Y:S01]  /*bc60*/  IMAD.WIDE R2, R9, R11, c[0x0][0x160] ;  /* 0x0000580009027625 */ /* 0x000fe200078e020b */
[----:B------:R-:W-:-:S02]  /*bc70*/  SGXT.U32 R6, R6, 0x4 ;  /* 0x000000040606781a */ /* 0x000fc40000000000 */
[----:B------:R-:W-:Y:S02]  /*bc80*/  ISETP.LT.AND P1, PT, R14, UR4, !P0 ;  /* 0x000000040e007c0c */ /* 0x000fe4000c721270 */
[----:B------:R-:W-:Y:S01]  /*bc90*/  ISETP.LT.AND P2, PT, R0, UR4, !P0 ;  /* 0x0000000400007c0c */ /* 0x000fe2000c741270 */
[----:B------:R-:W-:Y:S01]  /*bca0*/  IMAD R15, R6, 0x90, R15 ;  /* 0x00000090060f7824 */ /* 0x000fe200078e020f */
[----:B------:R-:W-:Y:S01]  /*bcb0*/  ISETP.LT.AND P3, PT, R4, UR4, !P0 ;  /* 0x0000000404007c0c */ /* 0x000fe2000c761270 */
[----:B------:R-:W-:Y:S01]  /*bcc0*/  CS2R R42, SRZ ;  /* 0x00000000002a7805 */ /* 0x000fe2000001ff00 */
[----:B------:R-:W-:Y:S02]  /*bcd0*/  ISETP.LT.AND P0, PT, R8, UR4, !P0 ;  /* 0x0000000408007c0c */ /* 0x000fe4000c701270 */
[----:B------:R-:W-:Y:S04]  /*bce0*/  STS.128 [R15.X4], R52 ;  /* 0x000000340f007388 */ /* 0x000fe80000004c00 */
[----:B------:R-:W-:Y:S04]  /*bcf0*/  STS.128 [R15.X4+0x90], R48 ;  /* 0x000090300f007388 */ /* 0x000fe80000004c00 */
[----:B------:R-:W-:Y:S04]  /*bd00*/  STS.128 [R15.X4+0x120], R44 ;  /* 0x0001202c0f007388 */ /* 0x000fe80000004c00 */
[----:B------:R-:W-:Y:S04]  /*bd10*/  STS.128 [R15.X4+0x1b0], R20 ;  /* 0x0001b0140f007388 */ /* 0x000fe80000004c00 */
[----:B------:R-:W-:Y:S06]  /*bd20*/  BAR.SYNC 0x0 ;  /* 0x0000000000007b1d */ /* 0x000fec0000000000 */
[----:B------:R1:W2:Y:S04]  /*bd30*/  @P1 LDG.E.EL.128 R32, [R2.64] ;  /* 0x0000000a02201981 */ /* 0x0002a8000c2e1d00 */
[----:B------:R1:W3:Y:S01]  /*bd40*/  @P2 LDG.E.EL.128 R36, [R2.64] ;  /* 0x0000000a02242981 */ /* 0x0002e2000c2e1d00 */
[----:B------:R-:W-:Y:S01]  /*bd50*/  CS2R R44, SRZ ;  /* 0x00000000002c7805 */ /* 0x000fe2000001ff00 */
[----:B------:R-:W-:-:S02]  /*bd60*/  CS2R R46, SRZ ;  /* 0x00000000002e7805 */ /* 0x000fc4000001ff00 */
[----:B------:R1:W4:Y:S04]  /*bd70*/  @P3 LDG.E.EL.128 R40, [R2.64] ;  /* 0x0000000a02283981 */ /* 0x000328000c2e1d00 */
[----:B------:R1:W5:Y:S01]  /*bd80*/  @P0 LDG.E.EL.128 R44, [R2.64] ;  /* 0x0000000a022c0981 */ /* 0x000362000c2e1d00 */
[----:B------:R-:W-:Y:S02]  /*bd90*/  SHF.L.U32 R15, R15, 0x2, RZ ;  /* 0x000000020f0f7819 */ /* 0x000fe400000006ff */
[-C--:B------:R-:W-:Y:S02]  /*bda0*/  LEA R5, R0, R9.reuse, 0x7 ;  /* 0x0000000900057211 */ /* 0x080fe400078e38ff */
[-C--:B------:R-:W-:Y:S01]  /*bdb0*/  LEA R8, R8, R9.reuse, 0x7 ;  /* 0x0000000908087211 */ /* 0x080fe200078e38ff */
[----:B------:R-:W-:Y:S01]  /*bdc0*/  IMAD R15, R6, -0x1b0, R15 ;  /* 0xfffffe50060f7824 */ /* 0x000fe200078e020f */
[----:B------:R-:W-:Y:S01]  /*bdd0*/  LEA R6, R4, R9, 0x7 ;  /* 0x0000000904067211 */ /* 0x000fe200078e38ff */
[----:B------:R-:W-:Y:S01]  /*bde0*/  IMAD.WIDE R4, R5, R11, c[0x0][0x178] ;  /* 0x00005e0005047625 */ /* 0x000fe200078e020b */
[----:B-1----:R-:W-:-:S02]  /*bdf0*/  LEA R2, R14, R9, 0x7 ;  /* 0x000000090e027211 */ /* 0x002fc400078e38ff */
[----:B------:R-:W2:Y:S01]  /*be00*/  LDS.128 R16, [R15] ;  /* 0x000000000f107984 */ /* 0x000ea20000000c00 */
[----:B------:R-:W-:-:S03]  /*be10*/  IMAD.WIDE R6, R6, R11, c[0x0][0x178] ;  /* 0x00005e0006067625 */ /* 0x000fc600078e020b */
[----:B------:R-:W3:Y:S01]  /*be20*/  LDS.128 R20, [R15+0x900] ;  /* 0x000900000f147984 */ /* 0x000ee20000000c00 */
[----:B------:R-:W-:-:S03]  /*be30*/  IMAD.WIDE R2, R2, R11, c[0x0][0x178] ;  /* 0x00005e0002027625 */ /* 0x000fc600078e020b */
[----:B------:R-:W4:Y:S01]  /*be40*/  LDS.128 R24, [R15+0x1200] ;  /* 0x001200000f187984 */ /* 0x000f220000000c00 */
[----:B------:R-:W-:-:S03]  /*be50*/  IMAD.WIDE R8, R8, R11, c[0x0][0x178] ;  /* 0x00005e0008087625 */ /* 0x000fc600078e020b */
[----:B------:R-:W5:Y:S01]  /*be60*/  LDS.128 R28, [R15+0x1b00] ;  /* 0x001b00000f1c7984 */ /* 0x000f620000000c00 */
[----:B--2---:R-:W-:Y:S01]  /*be70*/  FADD R16, R16, R32 ;  /* 0x0000002010107221 */ /* 0x004fe20000000000 */
[----:B------:R-:W-:Y:S01]  /*be80*/  FADD R17, R17, R33 ;  /* 0x0000002111117221 */ /* 0x000fe20000000000 */
[----:B------:R-:W-:Y:S01]  /*be90*/  FADD R18, R18, R34 ;  /* 0x0000002212127221 */ /* 0x000fe20000000000 */
[----:B------:R-:W-:Y:S01]  /*bea0*/  FADD R19, R19, R35 ;  /* 0x0000002313137221 */ /* 0x000fe20000000000 */
[----:B---3--:R-:W-:Y:S01]  /*beb0*/  FADD R20, R20, R36 ;  /* 0x0000002414147221 */ /* 0x008fe20000000000 */
[----:B------:R-:W-:Y:S01]  /*bec0*/  FADD R21, R21, R37 ;  /* 0x0000002515157221 */ /* 0x000fe20000000000 */
[----:B------:R-:W-:Y:S01]  /*bed0*/  FADD R22, R22, R38 ;  /* 0x0000002616167221 */ /* 0x000fe20000000000 */
[----:B------:R-:W-:Y:S01]  /*bee0*/  FADD R23, R23, R39 ;  /* 0x0000002717177221 */ /* 0x000fe20000000000 */
[----:B----4-:R-:W-:Y:S01]  /*bef0*/  FADD R24, R24, R40 ;  /* 0x0000002818187221 */ /* 0x010fe20000000000 */
[----:B------:R-:W-:Y:S01]  /*bf00*/  FADD R25, R25, R41 ;  /* 0x0000002919197221 */ /* 0x000fe20000000000 */
[----:B------:R-:W-:Y:S01]  /*bf10*/  FADD R26, R26, R42 ;  /* 0x0000002a1a1a7221 */ /* 0x000fe20000000000 */
[----:B------:R-:W-:Y:S01]  /*bf20*/  FADD R27, R27, R43 ;  /* 0x0000002b1b1b7221 */ /* 0x000fe20000000000 */
[----:B------:R1:W-:Y:S01]  /*bf30*/  @P1 STG.E.128 [R2.64], R16 ;  /* 0x0000001002001986 */ /* 0x0003e2000c101d0a */
[----:B-----5:R-:W-:Y:S01]  /*bf40*/  FADD R28, R28, R44 ;  /* 0x0000002c1c1c7221 */ /* 0x020fe20000000000 */
[----:B------:R-:W-:Y:S01]  /*bf50*/  FADD R29, R29, R45 ;  /* 0x0000002d1d1d7221 */ /* 0x000fe20000000000 */
[----:B------:R-:W-:Y:S01]  /*bf60*/  FADD R30, R30, R46 ;  /* 0x0000002e1e1e7221 */ /* 0x000fe20000000000 */
[----:B------:R1:W-:Y:S01]  /*bf70*/  @P2 STG.E.128 [R4.64], R20 ;  /* 0x0000001404002986 */ /* 0x0003e2000c101d0a */
[----:B------:R-:W-:-:S03]  /*bf80*/  FADD R31, R31, R47 ;  /* 0x0000002f1f1f7221 */ /* 0x000fc60000000000 */
[----:B------:R1:W-:Y:S01]  /*bf90*/  @P3 STG.E.128 [R6.64], R24 ;  /* 0x0000001806003986 */ /* 0x0003e2000c101d0a */
[----:B------:R-:W-:Y:S05]  /*bfa0*/  @!P0 EXIT ;  /* 0x000000000000894d */ /* 0x000fea0003800000 */
[----:B------:R-:W-:Y:S01]  /*bfb0*/  STG.E.128 [R8.64], R28 ;  /* 0x0000001c08007986 */ /* 0x000fe2000c101d0a */
[----:B------:R-:W-:Y:S05]  /*bfc0*/  EXIT ;  /* 0x000000000000794d */ /* 0x000fea0003800000 */
.L_x_2:
[----:B------:R-:W-:-:S00]  /*bfd0*/  BRA `(.L_x_2) ;  /* 0xfffffff000007947 */ /* 0x000fc0000383ffff */
[----:B------:R-:W-:-:S00]  /*bfe0*/  NOP ;  /* 0x0000000000007918 */ /* 0x000fc00000000000 */
        /* <DEDUP_REMOVED lines=9> */
.L_x_3:


//--------------------- .nv.shared.triton_mm      --------------------------
	.section	.nv.shared.triton_mm,"aw",@nobits
	.align	16
